// auto-generated by cutlass_sweep.epilogue — config: {"arch": "sm_100", "cluster_m": 1, "cluster_n": 1, "dtype": "e4m3", "fusion": "silu", "tile_k": 64, "tile_m": 128, "tile_n": 256}
#include "cutlass/cutlass.h"
#include "cutlass/gemm/collective/collective_builder.hpp"
#include "cutlass/gemm/device/gemm_universal_adapter.h"
#include "cutlass/gemm/kernel/gemm_universal.hpp"
#include "cutlass/epilogue/collective/collective_builder.hpp"
#include "cutlass/epilogue/fusion/operations.hpp"
#include "cutlass/epilogue/thread/activation.h"

using Elem = cutlass::float_e4m3_t;
using Acc  = float;
using TileShape    = cute::Shape<cute::_128, cute::_256, cute::_64>;
using ClusterShape = cute::Shape<cute::_1, cute::_1, cute::_1>;
using FusionOp     = cutlass::epilogue::fusion::LinCombEltAct<cutlass::epilogue::thread::SiLu, Elem, Acc>;

using CollectiveEpilogue = typename cutlass::epilogue::collective::CollectiveBuilder<
    cutlass::arch::Sm100, cutlass::arch::OpClassTensorOp,
    TileShape, ClusterShape,
    cutlass::epilogue::collective::EpilogueTileAuto,
    Acc, Acc,
    Elem, cutlass::layout::RowMajor, 128 / cutlass::sizeof_bits<Elem>::value,
    Elem, cutlass::layout::RowMajor, 128 / cutlass::sizeof_bits<Elem>::value,
    cutlass::epilogue::collective::EpilogueScheduleAuto,
    FusionOp
  >::CollectiveOp;

using CollectiveMainloop = typename cutlass::gemm::collective::CollectiveBuilder<
    cutlass::arch::Sm100, cutlass::arch::OpClassTensorOp,
    Elem, cutlass::layout::RowMajor, 128 / cutlass::sizeof_bits<Elem>::value,
    Elem, cutlass::layout::ColumnMajor, 128 / cutlass::sizeof_bits<Elem>::value,
    Acc,
    TileShape, ClusterShape,
    cutlass::gemm::collective::StageCountAutoCarveout<
        static_cast<int>(sizeof(typename CollectiveEpilogue::SharedStorage))>,
    cutlass::gemm::collective::KernelScheduleAuto
  >::CollectiveOp;

using GemmKernel = cutlass::gemm::kernel::GemmUniversal<
    cute::Shape<int,int,int,int>, CollectiveMainloop, CollectiveEpilogue>;
using Gemm = cutlass::gemm::device::GemmUniversalAdapter<GemmKernel>;

auto* _anchor = &cutlass::device_kernel<GemmKernel>;


// ===== COMPILED SASS (sm_100a) =====

	.target	sm_100a

	.elftype	@"ET_EXEC"


//--------------------- .note.nv.tkinfo           --------------------------
	.section	.note.nv.tkinfo,"",@"SHT_NOTE"
	.sectionflags	@"SHF_NOTE_NV_TKINFO"
	.tkinfo
        /*0018*/ 	.word	0x00000002
        /*0030*/ 	.string	""
        /*0030*/ 	.string	"ptxas"
        /*0030*/ 	.string	"Cuda compilation tools, release 13.0, V13.0.88"
        /*0030*/ 	.string	"Build cuda_13.0.r13.0/compiler.36424714_0"
        /*0030*/ 	.string	"-arch sm_100a -m 64 "



//--------------------- .note.nv.cuinfo           --------------------------
	.section	.note.nv.cuinfo,"",@"SHT_NOTE"
	.sectionflags	@"SHF_NOTE_NV_CUINFO"
        /*0018*/ 	.short	0x0002
        /*001a*/ 	.short	0x0064
        /*001c*/ 	.short	0x0082
	.zero		2


//--------------------- .nv.info                  --------------------------
	.section	.nv.info,"",@"SHT_CUDA_INFO"
	.align	4


	//----- nvinfo : EIATTR_REGCOUNT
	.align		4
        /*0000*/ 	.byte	0x04, 0x2f
        /*0002*/ 	.short	(.L_20 - .L_19)
	.align		4
.L_19:
        /*0004*/ 	.word	index@(_ZN7cutlass13device_kernelINS_4gemm6kernel13GemmUniversalIN4cute5tupleIJiiiiEEENS1_10collective13CollectiveMmaINS1_35MainloopSm100TmaUmmaWarpSpecializedILi7ELi2ELi2ENS5_IJNS4_1CILi1EEESB_SB_EEEEENS5_IJNSA_ILi128EEENSA_ILi256EEENSA_ILi64EEEEEENS_12float_e4m3_tENS5_IJlSB_lEEESI_SJ_NS4_8TiledMMAINS4_8MMA_AtomIJNS4_10MMA_TraitsINS4_19SM100_MMA_F8F6F4_SSEJSI_SI_fSE_SF_NS4_17integral_constantINS4_4UMMA5MajorELSQ_0EEESR_NSO_INSP_7ScaleInELSS_0EEEST_EEEEEENS4_6LayoutISC_NS5_IJNSA_ILi0EEESX_SX_EEEEENS5_IJNS4_10UnderscoreES10_S10_EEEEENS4_13SM90_TMA_LOADENS4_14ComposedLayoutINS4_7SwizzleILi2ELi4ELi3EEENS4_18smem_ptr_flag_bitsILi8EEENSW_INS5_IJNSA_ILi8EEESG_EEENS5_IJSG_SB_EEEEEEEvNS4_8identityES13_S1D_vS1E_EENS_8epilogue10collective18CollectiveEpilogueINS1G_23Sm100TmaWarpSpecializedILi4ELi2ELi64ELb0ELb0EEEJSH_NS5_IJNSW_ISE_SB_EENSW_ISG_SB_EEEEESI_SJ_SI_SJ_NS1G_6fusion15FusionCallbacksIS1K_NS1O_13LinCombEltActINS1G_6thread4SiLuESI_fSI_fLNS_15FloatRoundStyleE2EEESH_S1N_JEEENS4_5SM1004TMEM4LOAD26SM100_TMEM_LOAD_32dp32b64xES13_S1D_NS4_39AutoVectorizingCopyWithAssumedAlignmentILi128EEENS4_14SM90_TMA_STOREES1D_S21_S21_EEEvvEEEEvNT_6ParamsE)
        /*0008*/ 	.word	0x000000ff


	//----- nvinfo : EIATTR_FRAME_SIZE
	.align		4
.L_20:
        /*000c*/ 	.byte	0x04, 0x11
        /*000e*/ 	.short	(.L_22 - .L_21)
	.align		4
.L_21:
        /*0010*/ 	.word	index@($__internal_3_$__cuda_sm20_rcp_rn_f32_slowpath)
        /*0014*/ 	.word	0x00000010


	//----- nvinfo : EIATTR_FRAME_SIZE
	.align		4
.L_22:
        /*0018*/ 	.byte	0x04, 0x11
        /*001a*/ 	.short	(.L_24 - .L_23)
	.align		4
.L_23:
        /*001c*/ 	.word	index@($__internal_2_$__cuda_sm10x_tcgen05_guardrail_trap_unallocated_columns_being_dealloced)
        /*0020*/ 	.word	0x00000010


	//----- nvinfo : EIATTR_FRAME_SIZE
	.align		4
.L_24:
        /*0024*/ 	.byte	0x04, 0x11
        /*0026*/ 	.short	(.L_26 - .L_25)
	.align		4
.L_25:
        /*0028*/ 	.word	index@($__internal_1_$__cuda_sm10x_tcgen05_guardrail_trap_phase_invalid_during_alloc)
        /*002c*/ 	.word	0x00000010


	//----- nvinfo : EIATTR_FRAME_SIZE
	.align		4
.L_26:
        /*0030*/ 	.byte	0x04, 0x11
        /*0032*/ 	.short	(.L_28 - .L_27)
	.align		4
.L_27:
        /*0034*/ 	.word	index@($__internal_0_$__cuda_sm10x_tcgen05_guardrail_trap_col_being_dealloced_not_returned_by_alloc)
        /*0038*/ 	.word	0x00000010


	//----- nvinfo : EIATTR_FRAME_SIZE
	.align		4
.L_28:
        /*003c*/ 	.byte	0x04, 0x11
        /*003e*/ 	.short	(.L_30 - .L_29)
	.align		4
.L_29:
        /*0040*/ 	.word	index@(_ZN7cutlass13device_kernelINS_4gemm6kernel13GemmUniversalIN4cute5tupleIJiiiiEEENS1_10collective13CollectiveMmaINS1_35MainloopSm100TmaUmmaWarpSpecializedILi7ELi2ELi2ENS5_IJNS4_1CILi1EEESB_SB_EEEEENS5_IJNSA_ILi128EEENSA_ILi256EEENSA_ILi64EEEEEENS_12float_e4m3_tENS5_IJlSB_lEEESI_SJ_NS4_8TiledMMAINS4_8MMA_AtomIJNS4_10MMA_TraitsINS4_19SM100_MMA_F8F6F4_SSEJSI_SI_fSE_SF_NS4_17integral_constantINS4_4UMMA5MajorELSQ_0EEESR_NSO_INSP_7ScaleInELSS_0EEEST_EEEEEENS4_6LayoutISC_NS5_IJNSA_ILi0EEESX_SX_EEEEENS5_IJNS4_10UnderscoreES10_S10_EEEEENS4_13SM90_TMA_LOADENS4_14ComposedLayoutINS4_7SwizzleILi2ELi4ELi3EEENS4_18smem_ptr_flag_bitsILi8EEENSW_INS5_IJNSA_ILi8EEESG_EEENS5_IJSG_SB_EEEEEEEvNS4_8identityES13_S1D_vS1E_EENS_8epilogue10collective18CollectiveEpilogueINS1G_23Sm100TmaWarpSpecializedILi4ELi2ELi64ELb0ELb0EEEJSH_NS5_IJNSW_ISE_SB_EENSW_ISG_SB_EEEEESI_SJ_SI_SJ_NS1G_6fusion15FusionCallbacksIS1K_NS1O_13LinCombEltActINS1G_6thread4SiLuESI_fSI_fLNS_15FloatRoundStyleE2EEESH_S1N_JEEENS4_5SM1004TMEM4LOAD26SM100_TMEM_LOAD_32dp32b64xES13_S1D_NS4_39AutoVectorizingCopyWithAssumedAlignmentILi128EEENS4_14SM90_TMA_STOREES1D_S21_S21_EEEvvEEEEvNT_6ParamsE)
        /*0044*/ 	.word	0x00000010


	//----- nvinfo : EIATTR_MIN_STACK_SIZE
	.align		4
.L_30:
        /*0048*/ 	.byte	0x04, 0x12
        /*004a*/ 	.short	(.L_32 - .L_31)
	.align		4
.L_31:
        /*004c*/ 	.word	index@(_ZN7cutlass13device_kernelINS_4gemm6kernel13GemmUniversalIN4cute5tupleIJiiiiEEENS1_10collective13CollectiveMmaINS1_35MainloopSm100TmaUmmaWarpSpecializedILi7ELi2ELi2ENS5_IJNS4_1CILi1EEESB_SB_EEEEENS5_IJNSA_ILi128EEENSA_ILi256EEENSA_ILi64EEEEEENS_12float_e4m3_tENS5_IJlSB_lEEESI_SJ_NS4_8TiledMMAINS4_8MMA_AtomIJNS4_10MMA_TraitsINS4_19SM100_MMA_F8F6F4_SSEJSI_SI_fSE_SF_NS4_17integral_constantINS4_4UMMA5MajorELSQ_0EEESR_NSO_INSP_7ScaleInELSS_0EEEST_EEEEEENS4_6LayoutISC_NS5_IJNSA_ILi0EEESX_SX_EEEEENS5_IJNS4_10UnderscoreES10_S10_EEEEENS4_13SM90_TMA_LOADENS4_14ComposedLayoutINS4_7SwizzleILi2ELi4ELi3EEENS4_18smem_ptr_flag_bitsILi8EEENSW_INS5_IJNSA_ILi8EEESG_EEENS5_IJSG_SB_EEEEEEEvNS4_8identityES13_S1D_vS1E_EENS_8epilogue10collective18CollectiveEpilogueINS1G_23Sm100TmaWarpSpecializedILi4ELi2ELi64ELb0ELb0EEEJSH_NS5_IJNSW_ISE_SB_EENSW_ISG_SB_EEEEESI_SJ_SI_SJ_NS1G_6fusion15FusionCallbacksIS1K_NS1O_13LinCombEltActINS1G_6thread4SiLuESI_fSI_fLNS_15FloatRoundStyleE2EEESH_S1N_JEEENS4_5SM1004TMEM4LOAD26SM100_TMEM_LOAD_32dp32b64xES13_S1D_NS4_39AutoVectorizingCopyWithAssumedAlignmentILi128EEENS4_14SM90_TMA_STOREES1D_S21_S21_EEEvvEEEEvNT_6ParamsE)
        /*0050*/ 	.word	0x00000010
.L_32:


//--------------------- .nv.compat                --------------------------
	.section	.nv.compat,"",@"SHT_CUDA_COMPAT_INFO"
	.align	4
        /*0000*/ 	.byte	0x02, 0x09, 0x01, 0x00, 0x02, 0x02, 0x02, 0x00, 0x02, 0x05, 0x05, 0x00, 0x03, 0x07, 0x01, 0x01
        /*0010*/ 	.byte	0x02, 0x03, 0x01, 0x00, 0x02, 0x06, 0x01, 0x00, 0x04, 0x0b, 0x08, 0x00, 0x09, 0x00, 0x00, 0x00
        /*0020*/ 	.byte	0x00, 0x00, 0x00, 0x00


//--------------------- .nv.info._ZN7cutlass13device_kernelINS_4gemm6kernel13GemmUniversalIN4cute5tupleIJiiiiEEENS1_10collective13CollectiveMmaINS1_35MainloopSm100TmaUmmaWarpSpecializedILi7ELi2ELi2ENS5_IJNS4_1CILi1EEESB_SB_EEEEENS5_IJNSA_ILi128EEENSA_ILi256EEENSA_ILi64EEEEEENS_12float_e4m3_tENS5_IJlSB_lEEESI_SJ_NS4_8TiledMMAINS4_8MMA_AtomIJNS4_10MMA_TraitsINS4_19SM100_MMA_F8F6F4_SSEJSI_SI_fSE_SF_NS4_17integral_constantINS4_4UMMA5MajorELSQ_0EEESR_NSO_INSP_7ScaleInELSS_0EEEST_EEEEEENS4_6LayoutISC_NS5_IJNSA_ILi0EEESX_SX_EEEEENS5_IJNS4_10UnderscoreES10_S10_EEEEENS4_13SM90_TMA_LOADENS4_14ComposedLayoutINS4_7SwizzleILi2ELi4ELi3EEENS4_18smem_ptr_flag_bitsILi8EEENSW_INS5_IJNSA_ILi8EEESG_EEENS5_IJSG_SB_EEEEEEEvNS4_8identityES13_S1D_vS1E_EENS_8epilogue10collective18CollectiveEpilogueINS1G_23Sm100TmaWarpSpecializedILi4ELi2ELi64ELb0ELb0EEEJSH_NS5_IJNSW_ISE_SB_EENSW_ISG_SB_EEEEESI_SJ_SI_SJ_NS1G_6fusion15FusionCallbacksIS1K_NS1O_13LinCombEltActINS1G_6thread4SiLuESI_fSI_fLNS_15FloatRoundStyleE2EEESH_S1N_JEEENS4_5SM1004TMEM4LOAD26SM100_TMEM_LOAD_32dp32b64xES13_S1D_NS4_39AutoVectorizingCopyWithAssumedAlignmentILi128EEENS4_14SM90_TMA_STOREES1D_S21_S21_EEEvvEEEEvNT_6ParamsE --------------------------
	.section	.nv.info._ZN7cutlass13device_kernelINS_4gemm6kernel13GemmUniversalIN4cute5tupleIJiiiiEEENS1_10collective13CollectiveMmaINS1_35MainloopSm100TmaUmmaWarpSpecializedILi7ELi2ELi2ENS5_IJNS4_1CILi1EEESB_SB_EEEEENS5_IJNSA_ILi128EEENSA_ILi256EEENSA_ILi64EEEEEENS_12float_e4m3_tENS5_IJlSB_lEEESI_SJ_NS4_8TiledMMAINS4_8MMA_AtomIJNS4_10MMA_TraitsINS4_19SM100_MMA_F8F6F4_SSEJSI_SI_fSE_SF_NS4_17integral_constantINS4_4UMMA5MajorELSQ_0EEESR_NSO_INSP_7ScaleInELSS_0EEEST_EEEEEENS4_6LayoutISC_NS5_IJNSA_ILi0EEESX_SX_EEEEENS5_IJNS4_10UnderscoreES10_S10_EEEEENS4_13SM90_TMA_LOADENS4_14ComposedLayoutINS4_7SwizzleILi2ELi4ELi3EEENS4_18smem_ptr_flag_bitsILi8EEENSW_INS5_IJNSA_ILi8EEESG_EEENS5_IJSG_SB_EEEEEEEvNS4_8identityES13_S1D_vS1E_EENS_8epilogue10collective18CollectiveEpilogueINS1G_23Sm100TmaWarpSpecializedILi4ELi2ELi64ELb0ELb0EEEJSH_NS5_IJNSW_ISE_SB_EENSW_ISG_SB_EEEEESI_SJ_SI_SJ_NS1G_6fusion15FusionCallbacksIS1K_NS1O_13LinCombEltActINS1G_6thread4SiLuESI_fSI_fLNS_15FloatRoundStyleE2EEESH_S1N_JEEENS4_5SM1004TMEM4LOAD26SM100_TMEM_LOAD_32dp32b64xES13_S1D_NS4_39AutoVectorizingCopyWithAssumedAlignmentILi128EEENS4_14SM90_TMA_STOREES1D_S21_S21_EEEvvEEEEvNT_6ParamsE,"",@"SHT_CUDA_INFO"
	.sectionflags	@""
	.align	4


	//----- nvinfo : EIATTR_CUDA_API_VERSION
	.align		4
        /*0000*/ 	.byte	0x04, 0x37
        /*0002*/ 	.short	(.L_34 - .L_33)
.L_33:
        /*0004*/ 	.word	0x00000082


	//----- nvinfo : EIATTR_KPARAM_INFO
	.align		4
.L_34:
        /*0008*/ 	.byte	0x04, 0x17
        /*000a*/ 	.short	(.L_36 - .L_35)
.L_35:
        /*000c*/ 	.word	0x00000000
        /*0010*/ 	.short	0x0000
        /*0012*/ 	.short	0x0000
        /*0014*/ 	.byte	0x00, 0xf0, 0x01, 0x20


	//----- nvinfo : EIATTR_AT_ENTRY_FRAGMENTS
	.align		4
.L_36:
        /*0018*/ 	.byte	0x04, 0x4f
        /*001a*/ 	.short	(.L_38 - .L_37)


	//   ....[0]....
.L_37:
        /*001c*/ 	.word	0x00000006


	//----- nvinfo : EIATTR_RESERVED_SMEM_USED
	.align		4
.L_38:
        /*0020*/ 	.byte	0x01, 0x41
	.zero		2


	//----- nvinfo : EIATTR_SPARSE_MMA_MASK
	.align		4
        /*0024*/ 	.byte	0x03, 0x50
        /*0026*/ 	.short	0x0000


	//----- nvinfo : EIATTR_TCGEN05_1CTA_USED
	.align		4
        /*0028*/ 	.byte	0x01, 0x51
	.zero		2


	//----- nvinfo : EIATTR_MAXREG_COUNT
	.align		4
        /*002c*/ 	.byte	0x03, 0x1b
        /*002e*/ 	.short	0x00ff


	//----- nvinfo : EIATTR_NUM_BARRIERS
	.align		4
        /*0030*/ 	.byte	0x02, 0x4c
        /*0032*/ 	.byte	0x07
	.zero		1


	//----- nvinfo : EIATTR_EXTERNS
	.align		4
        /*0034*/ 	.byte	0x04, 0x0f
        /*0036*/ 	.short	(.L_40 - .L_39)


	//   ....[0]....
	.align		4
.L_39:
        /*0038*/ 	.word	index@(__assertfail)


	//----- nvinfo : EIATTR_ANNOTATIONS
	.align		4
.L_40:
        /*003c*/ 	.byte	0x04, 0x55
        /*003e*/ 	.short	(.L_42 - .L_41)


	//   ....[0]....
.L_41:
        /*0040*/ 	.word	0x00000001
        /*0044*/ 	.byte	0x40, 0x4b, 0x00, 0x00, 0x01, 0x00, 0x00, 0x00, 0x50, 0x4b, 0x00, 0x00, 0x01, 0x00, 0x00, 0x00
        /*0054*/ 	.byte	0xf0, 0xd5, 0x00, 0x00, 0x01, 0x00, 0x00, 0x00, 0x00, 0xd6, 0x00, 0x00


	//----- nvinfo : EIATTR_MERCURY_ISA_VERSION
	.align		4
.L_42:
        /*0060*/ 	.byte	0x03, 0x5f
        /*0062*/ 	.short	0x0101


	//----- nvinfo : EIATTR_INT_WARP_WIDE_INSTR_OFFSETS
	.align		4
        /*0064*/ 	.byte	0x04, 0x31
        /*0066*/ 	.short	(.L_44 - .L_43)


	//   ....[0]....
.L_43:
        /*0068*/ 	.word	0x00003840


	//   ....[1]....
        /*006c*/ 	.word	0x00003870


	//   ....[2]....
        /*0070*/ 	.word	0x000038c0


	//   ....[3]....
        /*0074*/ 	.word	0x000041c0


	//   ....[4]....
        /*0078*/ 	.word	0x00004240


	//   ....[5]....
        /*007c*/ 	.word	0x000042a0


	//   ....[6]....
        /*0080*/ 	.word	0x00004330


	//   ....[7]....
        /*0084*/ 	.word	0x000043c0


	//   ....[8]....
        /*0088*/ 	.word	0x00004480


	//   ....[9]....
        /*008c*/ 	.word	0x000045e0


	//   ....[10]....
        /*0090*/ 	.word	0x000046d0


	//----- nvinfo : EIATTR_COOP_GROUP_MASK_REGIDS
	.align		4
.L_44:
        /*0094*/ 	.byte	0x04, 0x29
        /*0096*/ 	.short	(.L_46 - .L_45)


	//   ....[0]....
.L_45:
        /*0098*/ 	.word	0xffffffff


	//   ....[1]....
        /*009c*/ 	.word	0xffffffff


	//   ....[2]....
        /*00a0*/ 	.word	0xffffffff


	//   ....[3]....
        /*00a4*/ 	.word	0xffffffff


	//   ....[4]....
        /*00a8*/ 	.word	0xffffffff


	//   ....[5]....
        /*00ac*/ 	.word	0xffffffff


	//   ....[6]....
        /*00b0*/ 	.word	0xffffffff


	//   ....[7]....
        /*00b4*/ 	.word	0xffffffff


	//   ....[8]....
        /*00b8*/ 	.word	0xffffffff


	//   ....[9]....
        /*00bc*/ 	.word	0xffffffff


	//   ....[10]....
        /*00c0*/ 	.word	0xffffffff


	//   ....[11]....
        /*00c4*/ 	.word	0xffffffff


	//   ....[12]....
        /*00c8*/ 	.word	0xffffffff


	//----- nvinfo : EIATTR_COOP_GROUP_INSTR_OFFSETS
	.align		4
.L_46:
        /*00cc*/ 	.byte	0x04, 0x28
        /*00ce*/ 	.short	(.L_48 - .L_47)


	//   ....[0]....
.L_47:
        /*00d0*/ 	.word	0x000000a0


	//   ....[1]....
        /*00d4*/ 	.word	0x000004b0


	//   ....[2]....
        /*00d8*/ 	.word	0x00000680


	//   ....[3]....
        /*00dc*/ 	.word	0x00000820


	//   ....[4]....
        /*00e0*/ 	.word	0x00000920


	//   ....[5]....
        /*00e4*/ 	.word	0x00000a90


	//   ....[6]....
        /*00e8*/ 	.word	0x00000bf0


	//   ....[7]....
        /*00ec*/ 	.word	0x00001d10


	//   ....[8]....
        /*00f0*/ 	.word	0x00002cb0


	//   ....[9]....
        /*00f4*/ 	.word	0x00002ec0


	//   ....[10]....
        /*00f8*/ 	.word	0x00002ef0


	//   ....[11]....
        /*00fc*/ 	.word	0x00003730


	//   ....[12]....
        /*0100*/ 	.word	0x00003960


	//----- nvinfo : EIATTR_VRC_CTA_INIT_COUNT
	.align		4
.L_48:
        /*0104*/ 	.byte	0x02, 0x4a
        /*0106*/ 	.byte	0x80
	.zero		1


	//----- nvinfo : EIATTR_SYSCALL_OFFSETS
	.align		4
        /*0108*/ 	.byte	0x04, 0x46
        /*010a*/ 	.short	(.L_50 - .L_49)


	//   ....[0]....
.L_49:
        /*010c*/ 	.word	0x00005170


	//   ....[1]....
        /*0110*/ 	.word	0x00005290


	//   ....[2]....
        /*0114*/ 	.word	0x00005d00


	//----- nvinfo : EIATTR_MBARRIER_INSTR_OFFSETS
	.align		4
.L_50:
        /*0118*/ 	.byte	0x04, 0x39
        /*011a*/ 	.short	(.L_52 - .L_51)


	//   ....[0]....
.L_51:
        /*011c*/ 	.word	0x00000590
        /*0120*/ 	.word	0x000000ff
        /*0124*/ 	.word	0x00000000
        /*0128*/ 	.short	0x0100
        /*012a*/ 	.byte	0x07
	.zero		1


	//   ....[1]....
        /*012c*/ 	.word	0x000005a0
        /*0130*/ 	.word	0x000000ff
        /*0134*/ 	.word	0x00000038
        /*0138*/ 	.short	0x0100
        /*013a*/ 	.byte	0x07
	.zero		1


	//   ....[2]....
        /*013c*/ 	.word	0x000005b0
        /*0140*/ 	.word	0x000000ff
        /*0144*/ 	.word	0x00000008
        /*0148*/ 	.short	0x0100
        /*014a*/ 	.byte	0x07
	.zero		1


	//   ....[3]....
        /*014c*/ 	.word	0x000005c0
        /*0150*/ 	.word	0x000000ff
        /*0154*/ 	.word	0x00000040
        /*0158*/ 	.short	0x0100
        /*015a*/ 	.byte	0x07
	.zero		1


	//   ....[4]....
        /*015c*/ 	.word	0x000005d0
        /*0160*/ 	.word	0x000000ff
        /*0164*/ 	.word	0x00000010
        /*0168*/ 	.short	0x0100
        /*016a*/ 	.byte	0x07
	.zero		1


	//   ....[5]....
        /*016c*/ 	.word	0x000005e0
        /*0170*/ 	.word	0x000000ff
        /*0174*/ 	.word	0x00000048
        /*0178*/ 	.short	0x0100
        /*017a*/ 	.byte	0x07
	.zero		1


	//   ....[6]....
        /*017c*/ 	.word	0x000005f0
        /*0180*/ 	.word	0x000000ff
        /*0184*/ 	.word	0x00000018
        /*0188*/ 	.short	0x0100
        /*018a*/ 	.byte	0x07
	.zero		1


	//   ....[7]....
        /*018c*/ 	.word	0x00000600
        /*0190*/ 	.word	0x000000ff
        /*0194*/ 	.word	0x00000050
        /*0198*/ 	.short	0x0100
        /*019a*/ 	.byte	0x07
	.zero		1


	//   ....[8]....
        /*019c*/ 	.word	0x00000610
        /*01a0*/ 	.word	0x000000ff
        /*01a4*/ 	.word	0x00000020
        /*01a8*/ 	.short	0x0100
        /*01aa*/ 	.byte	0x07
	.zero		1


	//   ....[9]....
        /*01ac*/ 	.word	0x00000620
        /*01b0*/ 	.word	0x000000ff
        /*01b4*/ 	.word	0x00000058
        /*01b8*/ 	.short	0x0100
        /*01ba*/ 	.byte	0x07
	.zero		1


	//   ....[10]....
        /*01bc*/ 	.word	0x00000630
        /*01c0*/ 	.word	0x000000ff
        /*01c4*/ 	.word	0x00000028
        /*01c8*/ 	.short	0x0100
        /*01ca*/ 	.byte	0x07
	.zero		1


	//   ....[11]....
        /*01cc*/ 	.word	0x00000640
        /*01d0*/ 	.word	0x000000ff
        /*01d4*/ 	.word	0x00000060
        /*01d8*/ 	.short	0x0100
        /*01da*/ 	.byte	0x07
	.zero		1


	//   ....[12]....
        /*01dc*/ 	.word	0x00000650
        /*01e0*/ 	.word	0x000000ff
        /*01e4*/ 	.word	0x00000030
        /*01e8*/ 	.short	0x0100
        /*01ea*/ 	.byte	0x07
	.zero		1


	//   ....[13]....
        /*01ec*/ 	.word	0x00000660
        /*01f0*/ 	.word	0x000000ff
        /*01f4*/ 	.word	0x00000068
        /*01f8*/ 	.short	0x0100
        /*01fa*/ 	.byte	0x07
	.zero		1


	//   ....[14]....
        /*01fc*/ 	.word	0x00000790
        /*0200*/ 	.word	0x000000ff
        /*0204*/ 	.word	0x00000070
        /*0208*/ 	.short	0x0100
        /*020a*/ 	.byte	0x08
	.zero		1


	//   ....[15]....
        /*020c*/ 	.word	0x000007a0
        /*0210*/ 	.word	0x000000ff
        /*0214*/ 	.word	0x00000090
        /*0218*/ 	.short	0x0100
        /*021a*/ 	.byte	0x08
	.zero		1


	//   ....[16]....
        /*021c*/ 	.word	0x000007b0
        /*0220*/ 	.word	0x000000ff
        /*0224*/ 	.word	0x00000078
        /*0228*/ 	.short	0x0100
        /*022a*/ 	.byte	0x08
	.zero		1


	//   ....[17]....
        /*022c*/ 	.word	0x000007c0
        /*0230*/ 	.word	0x000000ff
        /*0234*/ 	.word	0x00000098
        /*0238*/ 	.short	0x0100
        /*023a*/ 	.byte	0x08
	.zero		1


	//   ....[18]....
        /*023c*/ 	.word	0x000007d0
        /*0240*/ 	.word	0x000000ff
        /*0244*/ 	.word	0x00000080
        /*0248*/ 	.short	0x0100
        /*024a*/ 	.byte	0x08
	.zero		1


	//   ....[19]....
        /*024c*/ 	.word	0x000007e0
        /*0250*/ 	.word	0x000000ff
        /*0254*/ 	.word	0x000000a0
        /*0258*/ 	.short	0x0100
        /*025a*/ 	.byte	0x08
	.zero		1


	//   ....[20]....
        /*025c*/ 	.word	0x000007f0
        /*0260*/ 	.word	0x000000ff
        /*0264*/ 	.word	0x00000088
        /*0268*/ 	.short	0x0100
        /*026a*/ 	.byte	0x08
	.zero		1


	//   ....[21]....
        /*026c*/ 	.word	0x00000800
        /*0270*/ 	.word	0x000000ff
        /*0274*/ 	.word	0x000000a8
        /*0278*/ 	.short	0x0100
        /*027a*/ 	.byte	0x08
	.zero		1


	//   ....[22]....
        /*027c*/ 	.word	0x000008f0
        /*0280*/ 	.word	0x000000ff
        /*0284*/ 	.word	0x000000b0
        /*0288*/ 	.short	0x0100
        /*028a*/ 	.byte	0x07
	.zero		1


	//   ....[23]....
        /*028c*/ 	.word	0x00000900
        /*0290*/ 	.word	0x000000ff
        /*0294*/ 	.word	0x000000b8
        /*0298*/ 	.short	0x0100
        /*029a*/ 	.byte	0x07
	.zero		1


	//   ....[24]....
        /*029c*/ 	.word	0x00000a40
        /*02a0*/ 	.word	0x000000ff
        /*02a4*/ 	.word	0x000000c0
        /*02a8*/ 	.short	0x0100
        /*02aa*/ 	.byte	0x07
	.zero		1


	//   ....[25]....
        /*02ac*/ 	.word	0x00000a50
        /*02b0*/ 	.word	0x000000ff
        /*02b4*/ 	.word	0x000000d0
        /*02b8*/ 	.short	0x0100
        /*02ba*/ 	.byte	0x07
	.zero		1


	//   ....[26]....
        /*02bc*/ 	.word	0x00000a60
        /*02c0*/ 	.word	0x000000ff
        /*02c4*/ 	.word	0x000000c8
        /*02c8*/ 	.short	0x0100
        /*02ca*/ 	.byte	0x07
	.zero		1


	//   ....[27]....
        /*02cc*/ 	.word	0x00000a70
        /*02d0*/ 	.word	0x000000ff
        /*02d4*/ 	.word	0x000000d8
        /*02d8*/ 	.short	0x0100
        /*02da*/ 	.byte	0x07
	.zero		1


	//   ....[28]....
        /*02dc*/ 	.word	0x00000ba0
        /*02e0*/ 	.word	0x000000ff
        /*02e4*/ 	.word	0x000000e0
        /*02e8*/ 	.short	0x0100
        /*02ea*/ 	.byte	0x08
	.zero		1


	//   ....[29]....
        /*02ec*/ 	.word	0x00000bb0
        /*02f0*/ 	.word	0x000000ff
        /*02f4*/ 	.word	0x000000f0
        /*02f8*/ 	.short	0x0100
        /*02fa*/ 	.byte	0x08
	.zero		1


	//   ....[30]....
        /*02fc*/ 	.word	0x00000bc0
        /*0300*/ 	.word	0x000000ff
        /*0304*/ 	.word	0x000000e8
        /*0308*/ 	.short	0x0100
        /*030a*/ 	.byte	0x08
	.zero		1


	//   ....[31]....
        /*030c*/ 	.word	0x00000bd0
        /*0310*/ 	.word	0x000000ff
        /*0314*/ 	.word	0x000000f8
        /*0318*/ 	.short	0x0100
        /*031a*/ 	.byte	0x08
	.zero		1


	//   ....[32]....
        /*031c*/ 	.word	0x00000cc0
        /*0320*/ 	.word	0x000000ff
        /*0324*/ 	.word	0x00000100
        /*0328*/ 	.short	0x0100
        /*032a*/ 	.byte	0x07
	.zero		1


	//   ....[33]....
        /*032c*/ 	.word	0x00000cd0
        /*0330*/ 	.word	0x000000ff
        /*0334*/ 	.word	0x00000110
        /*0338*/ 	.short	0x0100
        /*033a*/ 	.byte	0x07
	.zero		1


	//   ....[34]....
        /*033c*/ 	.word	0x00000ce0
        /*0340*/ 	.word	0x000000ff
        /*0344*/ 	.word	0x00000108
        /*0348*/ 	.short	0x0100
        /*034a*/ 	.byte	0x07
	.zero		1


	//   ....[35]....
        /*034c*/ 	.word	0x00000cf0
        /*0350*/ 	.word	0x000000ff
        /*0354*/ 	.word	0x00000118
        /*0358*/ 	.short	0x0100
        /*035a*/ 	.byte	0x07
	.zero		1


	//   ....[36]....
        /*035c*/ 	.word	0x00001600
        /*0360*/ 	.word	0x00000002
        /*0364*/ 	.word	0x00000110
        /*0368*/ 	.short	0x010a
        /*036a*/ 	.byte	0xff
	.zero		1


	//   ....[37]....
        /*036c*/ 	.word	0x00001620
        /*0370*/ 	.word	0x00000002
        /*0374*/ 	.word	0x00000100
        /*0378*/ 	.short	0x0101
        /*037a*/ 	.byte	0xff
	.zero		1


	//   ....[38]....
        /*037c*/ 	.word	0x00001700
        /*0380*/ 	.word	0x000000ff
        /*0384*/ 	.word	0x00000038
        /*0388*/ 	.short	0x010a
        /*038a*/ 	.byte	0x08
	.zero		1


	//   ....[39]....
        /*038c*/ 	.word	0x000017a0
        /*0390*/ 	.word	0x000000ff
        /*0394*/ 	.word	0x00000038
        /*0398*/ 	.short	0x010a
        /*039a*/ 	.byte	0x21
	.zero		1


	//   ....[40]....
        /*039c*/ 	.word	0x000018f0
        /*03a0*/ 	.word	0x000000ff
        /*03a4*/ 	.word	0x00000038
        /*03a8*/ 	.short	0x010a
        /*03aa*/ 	.byte	0x08
	.zero		1


	//   ....[41]....
        /*03ac*/ 	.word	0x00001a20
        /*03b0*/ 	.word	0x000000ff
        /*03b4*/ 	.word	0x000000b8
        /*03b8*/ 	.short	0x0101
        /*03ba*/ 	.byte	0x04
	.zero		1


	//   ....[42]....
        /*03bc*/ 	.word	0x00001a30
        /*03c0*/ 	.word	0x000000ff
        /*03c4*/ 	.word	0x00000038
        /*03c8*/ 	.short	0x010a
        /*03ca*/ 	.byte	0x08
	.zero		1


	//   ....[43]....
        /*03cc*/ 	.word	0x00001ab0
        /*03d0*/ 	.word	0x000000ff
        /*03d4*/ 	.word	0x00000038
        /*03d8*/ 	.short	0x010a
        /*03da*/ 	.byte	0x11
	.zero		1


	//   ....[44]....
        /*03dc*/ 	.word	0x00001c00
        /*03e0*/ 	.word	0x000000ff
        /*03e4*/ 	.word	0x00000038
        /*03e8*/ 	.short	0x010a
        /*03ea*/ 	.byte	0x08
	.zero		1


	//   ....[45]....
        /*03ec*/ 	.word	0x00001d40
        /*03f0*/ 	.word	0x00000003
        /*03f4*/ 	.word	0x000000c0
        /*03f8*/ 	.short	0x010a
        /*03fa*/ 	.byte	0xff
	.zero		1


	//   ....[46]....
        /*03fc*/ 	.word	0x00001e00
        /*0400*/ 	.word	0x00000003
        /*0404*/ 	.word	0x00000000
        /*0408*/ 	.short	0x0101
        /*040a*/ 	.byte	0xff
	.zero		1


	//   ....[47]....
        /*040c*/ 	.word	0x00002350
        /*0410*/ 	.word	0x000000ff
        /*0414*/ 	.word	0x00000000
        /*0418*/ 	.short	0x010a
        /*041a*/ 	.byte	0x05
	.zero		1


	//   ....[48]....
        /*041c*/ 	.word	0x000023e0
        /*0420*/ 	.word	0x000000ff
        /*0424*/ 	.word	0x00000000
        /*0428*/ 	.short	0x010a
        /*042a*/ 	.byte	0x05
	.zero		1


	//   ....[49]....
        /*042c*/ 	.word	0x00002470
        /*0430*/ 	.word	0x000000ff
        /*0434*/ 	.word	0x00000000
        /*0438*/ 	.short	0x010a
        /*043a*/ 	.byte	0x05
	.zero		1


	//   ....[50]....
        /*043c*/ 	.word	0x00002500
        /*0440*/ 	.word	0x000000ff
        /*0444*/ 	.word	0x00000000
        /*0448*/ 	.short	0x010a
        /*044a*/ 	.byte	0x05
	.zero		1


	//   ....[51]....
        /*044c*/ 	.word	0x00002590
        /*0450*/ 	.word	0x000000ff
        /*0454*/ 	.word	0x00000000
        /*0458*/ 	.short	0x010a
        /*045a*/ 	.byte	0x05
	.zero		1


	//   ....[52]....
        /*045c*/ 	.word	0x00002620
        /*0460*/ 	.word	0x000000ff
        /*0464*/ 	.word	0x00000000
        /*0468*/ 	.short	0x010a
        /*046a*/ 	.byte	0x05
	.zero		1


	//   ....[53]....
        /*046c*/ 	.word	0x000026c0
        /*0470*/ 	.word	0x00000000
        /*0474*/ 	.word	0x00000000
        /*0478*/ 	.short	0x010a
        /*047a*/ 	.byte	0xff
	.zero		1


	//   ....[54]....
        /*047c*/ 	.word	0x00002800
        /*0480*/ 	.word	0x00000000
        /*0484*/ 	.word	0x00000100
        /*0488*/ 	.short	0x010a
        /*048a*/ 	.byte	0xff
	.zero		1


	//   ....[55]....
        /*048c*/ 	.word	0x00002870
        /*0490*/ 	.word	0x00000000
        /*0494*/ 	.word	0x00000000
        /*0498*/ 	.short	0x0101
        /*049a*/ 	.byte	0xff
	.zero		1


	//   ....[56]....
        /*049c*/ 	.word	0x00002880
        /*04a0*/ 	.word	0x000000ff
        /*04a4*/ 	.word	0x000000d0
        /*04a8*/ 	.short	0x010a
        /*04aa*/ 	.byte	0x05
	.zero		1


	//   ....[57]....
        /*04ac*/ 	.word	0x000029a0
        /*04b0*/ 	.word	0x00000000
        /*04b4*/ 	.word	0x000000c0
        /*04b8*/ 	.short	0x010a
        /*04ba*/ 	.byte	0xff
	.zero		1


	//   ....[58]....
        /*04bc*/ 	.word	0x00002a90
        /*04c0*/ 	.word	0x00000000
        /*04c4*/ 	.word	0x00000000
        /*04c8*/ 	.short	0x0101
        /*04ca*/ 	.byte	0xff
	.zero		1


	//   ....[59]....
        /*04cc*/ 	.word	0x00002b40
        /*04d0*/ 	.word	0x000000ff
        /*04d4*/ 	.word	0x000000d0
        /*04d8*/ 	.short	0x0106
        /*04da*/ 	.byte	0x05
	.zero		1


	//   ....[60]....
        /*04dc*/ 	.word	0x00002b60
        /*04e0*/ 	.word	0x000000ff
        /*04e4*/ 	.word	0x000000d0
        /*04e8*/ 	.short	0x010a
        /*04ea*/ 	.byte	0x05
	.zero		1


	//   ....[61]....
        /*04ec*/ 	.word	0x00002bf0
        /*04f0*/ 	.word	0x000000ff
        /*04f4*/ 	.word	0x000000d0
        /*04f8*/ 	.short	0x0106
        /*04fa*/ 	.byte	0x04
	.zero		1


	//   ....[62]....
        /*04fc*/ 	.word	0x00002c30
        /*0500*/ 	.word	0x00000000
        /*0504*/ 	.word	0x000000d0
        /*0508*/ 	.short	0x010a
        /*050a*/ 	.byte	0xff
	.zero		1


	//   ....[63]....
        /*050c*/ 	.word	0x00003140
        /*0510*/ 	.word	0x00000003
        /*0514*/ 	.word	0x000000c0
        /*0518*/ 	.short	0x010a
        /*051a*/ 	.byte	0xff
	.zero		1


	//   ....[64]....
        /*051c*/ 	.word	0x00003250
        /*0520*/ 	.word	0x00000005
        /*0524*/ 	.word	0x00000000
        /*0528*/ 	.short	0x0101
        /*052a*/ 	.byte	0xff
	.zero		1


	//   ....[65]....
        /*052c*/ 	.word	0x00003260
        /*0530*/ 	.word	0x000000ff
        /*0534*/ 	.word	0x00000000
        /*0538*/ 	.short	0x010a
        /*053a*/ 	.byte	0x04
	.zero		1


	//   ....[66]....
        /*053c*/ 	.word	0x00003270
        /*0540*/ 	.word	0x000000ff
        /*0544*/ 	.word	0x000000f0
        /*0548*/ 	.short	0x010a
        /*054a*/ 	.byte	0x08
	.zero		1


	//   ....[67]....
        /*054c*/ 	.word	0x00003340
        /*0550*/ 	.word	0x000000ff
        /*0554*/ 	.word	0x00000000
        /*0558*/ 	.short	0x010a
        /*055a*/ 	.byte	0x07
	.zero		1


	//   ....[68]....
        /*055c*/ 	.word	0x00003480
        /*0560*/ 	.word	0x000000ff
        /*0564*/ 	.word	0x00000000
        /*0568*/ 	.short	0x010a
        /*056a*/ 	.byte	0x04
	.zero		1


	//   ....[69]....
        /*056c*/ 	.word	0x00003680
        /*0570*/ 	.word	0x000000ff
        /*0574*/ 	.word	0x00000000
        /*0578*/ 	.short	0x010a
        /*057a*/ 	.byte	0x05
	.zero		1


	//   ....[70]....
        /*057c*/ 	.word	0x00003710
        /*0580*/ 	.word	0x000000ff
        /*0584*/ 	.word	0x00000000
        /*0588*/ 	.short	0x010a
        /*058a*/ 	.byte	0x07
	.zero		1


	//   ....[71]....
        /*058c*/ 	.word	0x00003bb0
        /*0590*/ 	.word	0x00000000
        /*0594*/ 	.word	0x000000c0
        /*0598*/ 	.short	0x010a
        /*059a*/ 	.byte	0xff
	.zero		1


	//   ....[72]....
        /*059c*/ 	.word	0x00003c60
        /*05a0*/ 	.word	0x00000000
        /*05a4*/ 	.word	0x00000000
        /*05a8*/ 	.short	0x0101
        /*05aa*/ 	.byte	0xff
	.zero		1


	//   ....[73]....
        /*05ac*/ 	.word	0x00003f80
        /*05b0*/ 	.word	0x000000ff
        /*05b4*/ 	.word	0x000000b8
        /*05b8*/ 	.short	0x010a
        /*05ba*/ 	.byte	0x07
	.zero		1


	//   ....[74]....
        /*05bc*/ 	.word	0x00004170
        /*05c0*/ 	.word	0x000000ff
        /*05c4*/ 	.word	0x00000090
        /*05c8*/ 	.short	0x010a
        /*05ca*/ 	.byte	0x07
	.zero		1


	//   ....[75]....
        /*05cc*/ 	.word	0x00004260
        /*05d0*/ 	.word	0x000000ff
        /*05d4*/ 	.word	0x00000070
        /*05d8*/ 	.short	0x010b
        /*05da*/ 	.byte	0x07
	.zero		1


	//   ....[76]....
        /*05dc*/ 	.word	0x00004270
        /*05e0*/ 	.word	0x000000ff
        /*05e4*/ 	.word	0x00000000
        /*05e8*/ 	.short	0x0101
        /*05ea*/ 	.byte	0x08
	.zero		1


	//   ....[77]....
        /*05ec*/ 	.word	0x00004280
        /*05f0*/ 	.word	0x000000ff
        /*05f4*/ 	.word	0x00000098
        /*05f8*/ 	.short	0x010a
        /*05fa*/ 	.byte	0x07
	.zero		1


	//   ....[78]....
        /*05fc*/ 	.word	0x00004370
        /*0600*/ 	.word	0x000000ff
        /*0604*/ 	.word	0x00000078
        /*0608*/ 	.short	0x010b
        /*060a*/ 	.byte	0x07
	.zero		1


	//   ....[79]....
        /*060c*/ 	.word	0x00004380
        /*0610*/ 	.word	0x000000ff
        /*0614*/ 	.word	0x00000000
        /*0618*/ 	.short	0x0101
        /*061a*/ 	.byte	0x08
	.zero		1


	//   ....[80]....
        /*061c*/ 	.word	0x00004390
        /*0620*/ 	.word	0x000000ff
        /*0624*/ 	.word	0x000000a0
        /*0628*/ 	.short	0x010a
        /*062a*/ 	.byte	0x07
	.zero		1


	//   ....[81]....
        /*062c*/ 	.word	0x000044d0
        /*0630*/ 	.word	0x000000ff
        /*0634*/ 	.word	0x00000080
        /*0638*/ 	.short	0x010b
        /*063a*/ 	.byte	0x07
	.zero		1


	//   ....[82]....
        /*063c*/ 	.word	0x000044e0
        /*0640*/ 	.word	0x000000ff
        /*0644*/ 	.word	0x00000000
        /*0648*/ 	.short	0x0101
        /*064a*/ 	.byte	0x08
	.zero		1


	//   ....[83]....
        /*064c*/ 	.word	0x00004530
        /*0650*/ 	.word	0x000000ff
        /*0654*/ 	.word	0x000000a8
        /*0658*/ 	.short	0x010a
        /*065a*/ 	.byte	0x07
	.zero		1


	//   ....[84]....
        /*065c*/ 	.word	0x00004720
        /*0660*/ 	.word	0x000000ff
        /*0664*/ 	.word	0x00000088
        /*0668*/ 	.short	0x010b
        /*066a*/ 	.byte	0x07
	.zero		1


	//   ....[85]....
        /*066c*/ 	.word	0x00004740
        /*0670*/ 	.word	0x000000ff
        /*0674*/ 	.word	0x00000000
        /*0678*/ 	.short	0x0101
        /*067a*/ 	.byte	0x0d
	.zero		1


	//   ....[86]....
        /*067c*/ 	.word	0x00004770
        /*0680*/ 	.word	0x000000ff
        /*0684*/ 	.word	0x00000090
        /*0688*/ 	.short	0x010a
        /*068a*/ 	.byte	0x07
	.zero		1


	//   ....[87]....
        /*068c*/ 	.word	0x00004790
        /*0690*/ 	.word	0x000000ff
        /*0694*/ 	.word	0x00000098
        /*0698*/ 	.short	0x010a
        /*069a*/ 	.byte	0x07
	.zero		1


	//   ....[88]....
        /*069c*/ 	.word	0x000047b0
        /*06a0*/ 	.word	0x000000ff
        /*06a4*/ 	.word	0x000000a0
        /*06a8*/ 	.short	0x010a
        /*06aa*/ 	.byte	0x07
	.zero		1


	//   ....[89]....
        /*06ac*/ 	.word	0x000047f0
        /*06b0*/ 	.word	0x00000002
        /*06b4*/ 	.word	0x000000a8
        /*06b8*/ 	.short	0x010a
        /*06ba*/ 	.byte	0xff
	.zero		1


	//   ....[90]....
        /*06bc*/ 	.word	0x00004a50
        /*06c0*/ 	.word	0x000000ff
        /*06c4*/ 	.word	0x000000c0
        /*06c8*/ 	.short	0x010a
        /*06ca*/ 	.byte	0x05
	.zero		1


	//   ....[91]....
        /*06cc*/ 	.word	0x00004b20
        /*06d0*/ 	.word	0x000000ff
        /*06d4*/ 	.word	0x00000000
        /*06d8*/ 	.short	0x0101
        /*06da*/ 	.byte	0x05
	.zero		1


	//   ....[92]....
        /*06dc*/ 	.word	0x00005710
        /*06e0*/ 	.word	0x00000003
        /*06e4*/ 	.word	0x00000070
        /*06e8*/ 	.short	0x010a
        /*06ea*/ 	.byte	0xff
	.zero		1


	//   ....[93]....
        /*06ec*/ 	.word	0x00005770
        /*06f0*/ 	.word	0x00000006
        /*06f4*/ 	.word	0x000000e0
        /*06f8*/ 	.short	0x010a
        /*06fa*/ 	.byte	0xff
	.zero		1


	//   ....[94]....
        /*06fc*/ 	.word	0x00005920
        /*0700*/ 	.word	0x00000004
        /*0704*/ 	.word	0x00000070
        /*0708*/ 	.short	0x010a
        /*070a*/ 	.byte	0xff
	.zero		1


	//   ....[95]....
        /*070c*/ 	.word	0x00005a70
        /*0710*/ 	.word	0x00000000
        /*0714*/ 	.word	0x00000000
        /*0718*/ 	.short	0x0101
        /*071a*/ 	.byte	0xff
	.zero		1


	//   ....[96]....
        /*071c*/ 	.word	0x00005bd0
        /*0720*/ 	.word	0x000000de
        /*0724*/ 	.word	0x000000e0
        /*0728*/ 	.short	0x010a
        /*072a*/ 	.byte	0xff
	.zero		1


	//   ....[97]....
        /*072c*/ 	.word	0x000085c0
        /*0730*/ 	.word	0x00000042
        /*0734*/ 	.word	0x00000000
        /*0738*/ 	.short	0x0101
        /*073a*/ 	.byte	0xff
	.zero		1


	//   ....[98]....
        /*073c*/ 	.word	0x0000d5c0
        /*0740*/ 	.word	0x00000002
        /*0744*/ 	.word	0x00000070
        /*0748*/ 	.short	0x010a
        /*074a*/ 	.byte	0xff
	.zero		1


	//   ....[99]....
        /*074c*/ 	.word	0x0000d6f0
        /*0750*/ 	.word	0x00000002
        /*0754*/ 	.word	0x00000110
        /*0758*/ 	.short	0x010a
        /*075a*/ 	.byte	0xff
	.zero		1


	//   ....[100]....
        /*075c*/ 	.word	0x0000d750
        /*0760*/ 	.word	0x00000004
        /*0764*/ 	.word	0x00000038
        /*0768*/ 	.short	0x010a
        /*076a*/ 	.byte	0xff
	.zero		1


	//   ....[101]....
        /*076c*/ 	.word	0x0000d7b0
        /*0770*/ 	.word	0x00000004
        /*0774*/ 	.word	0x00000038
        /*0778*/ 	.short	0x010a
        /*077a*/ 	.byte	0xff
	.zero		1


	//   ....[102]....
        /*077c*/ 	.word	0x0000d800
        /*0780*/ 	.word	0x00000003
        /*0784*/ 	.word	0x000000c0
        /*0788*/ 	.short	0x010a
        /*078a*/ 	.byte	0xff
	.zero		1


	//   ....[103]....
        /*078c*/ 	.word	0x0000d860
        /*0790*/ 	.word	0x00000003
        /*0794*/ 	.word	0x00000000
        /*0798*/ 	.short	0x010a
        /*079a*/ 	.byte	0xff
	.zero		1


	//   ....[104]....
        /*079c*/ 	.word	0x0000d8c0
        /*07a0*/ 	.word	0x00000003
        /*07a4*/ 	.word	0x00000000
        /*07a8*/ 	.short	0x010a
        /*07aa*/ 	.byte	0xff
	.zero		1


	//   ....[105]....
        /*07ac*/ 	.word	0x0000d920
        /*07b0*/ 	.word	0x00000003
        /*07b4*/ 	.word	0x00000000
        /*07b8*/ 	.short	0x010a
        /*07ba*/ 	.byte	0xff
	.zero		1


	//   ....[106]....
        /*07bc*/ 	.word	0x0000d980
        /*07c0*/ 	.word	0x00000003
        /*07c4*/ 	.word	0x00000000
        /*07c8*/ 	.short	0x010a
        /*07ca*/ 	.byte	0xff
	.zero		1


	//   ....[107]....
        /*07cc*/ 	.word	0x0000d9e0
        /*07d0*/ 	.word	0x00000003
        /*07d4*/ 	.word	0x00000000
        /*07d8*/ 	.short	0x010a
        /*07da*/ 	.byte	0xff
	.zero		1


	//   ....[108]....
        /*07dc*/ 	.word	0x0000da40
        /*07e0*/ 	.word	0x00000003
        /*07e4*/ 	.word	0x00000000
        /*07e8*/ 	.short	0x010a
        /*07ea*/ 	.byte	0xff
	.zero		1


	//   ....[109]....
        /*07ec*/ 	.word	0x0000da90
        /*07f0*/ 	.word	0x00000000
        /*07f4*/ 	.word	0x00000100
        /*07f8*/ 	.short	0x010a
        /*07fa*/ 	.byte	0xff
	.zero		1


	//   ....[110]....
        /*07fc*/ 	.word	0x0000daf0
        /*0800*/ 	.word	0x00000003
        /*0804*/ 	.word	0x000000d0
        /*0808*/ 	.short	0x010a
        /*080a*/ 	.byte	0xff
	.zero		1


	//   ....[111]....
        /*080c*/ 	.word	0x0000db40
        /*0810*/ 	.word	0x00000000
        /*0814*/ 	.word	0x000000c0
        /*0818*/ 	.short	0x010a
        /*081a*/ 	.byte	0xff
	.zero		1


	//   ....[112]....
        /*081c*/ 	.word	0x0000dba0
        /*0820*/ 	.word	0x00000002
        /*0824*/ 	.word	0x000000d0
        /*0828*/ 	.short	0x010a
        /*082a*/ 	.byte	0xff
	.zero		1


	//   ....[113]....
        /*082c*/ 	.word	0x0000dbf0
        /*0830*/ 	.word	0x00000003
        /*0834*/ 	.word	0x000000c0
        /*0838*/ 	.short	0x010a
        /*083a*/ 	.byte	0xff
	.zero		1


	//   ....[114]....
        /*083c*/ 	.word	0x0000dc50
        /*0840*/ 	.word	0x00000004
        /*0844*/ 	.word	0x000000f0
        /*0848*/ 	.short	0x010a
        /*084a*/ 	.byte	0xff
	.zero		1


	//   ....[115]....
        /*084c*/ 	.word	0x0000dcb0
        /*0850*/ 	.word	0x00000003
        /*0854*/ 	.word	0x00000000
        /*0858*/ 	.short	0x010a
        /*085a*/ 	.byte	0xff
	.zero		1


	//   ....[116]....
        /*085c*/ 	.word	0x0000dd10
        /*0860*/ 	.word	0x00000002
        /*0864*/ 	.word	0x00000000
        /*0868*/ 	.short	0x010a
        /*086a*/ 	.byte	0xff
	.zero		1


	//   ....[117]....
        /*086c*/ 	.word	0x0000dd70
        /*0870*/ 	.word	0x00000002
        /*0874*/ 	.word	0x00000000
        /*0878*/ 	.short	0x010a
        /*087a*/ 	.byte	0xff
	.zero		1


	//   ....[118]....
        /*087c*/ 	.word	0x0000ddc0
        /*0880*/ 	.word	0x00000000
        /*0884*/ 	.word	0x000000c0
        /*0888*/ 	.short	0x010a
        /*088a*/ 	.byte	0xff
	.zero		1


	//   ....[119]....
        /*088c*/ 	.word	0x0000de20
        /*0890*/ 	.word	0x00000002
        /*0894*/ 	.word	0x000000b8
        /*0898*/ 	.short	0x010a
        /*089a*/ 	.byte	0xff
	.zero		1


	//   ....[120]....
        /*089c*/ 	.word	0x0000de80
        /*08a0*/ 	.word	0x00000000
        /*08a4*/ 	.word	0x00000090
        /*08a8*/ 	.short	0x010a
        /*08aa*/ 	.byte	0xff
	.zero		1


	//   ....[121]....
        /*08ac*/ 	.word	0x0000dee0
        /*08b0*/ 	.word	0x00000000
        /*08b4*/ 	.word	0x00000098
        /*08b8*/ 	.short	0x010a
        /*08ba*/ 	.byte	0xff
	.zero		1


	//   ....[122]....
        /*08bc*/ 	.word	0x0000df40
        /*08c0*/ 	.word	0x00000000
        /*08c4*/ 	.word	0x000000a0
        /*08c8*/ 	.short	0x010a
        /*08ca*/ 	.byte	0xff
	.zero		1


	//   ....[123]....
        /*08cc*/ 	.word	0x0000dfa0
        /*08d0*/ 	.word	0x00000002
        /*08d4*/ 	.word	0x000000a8
        /*08d8*/ 	.short	0x010a
        /*08da*/ 	.byte	0xff
	.zero		1


	//   ....[124]....
        /*08dc*/ 	.word	0x0000e000
        /*08e0*/ 	.word	0x00000002
        /*08e4*/ 	.word	0x00000090
        /*08e8*/ 	.short	0x010a
        /*08ea*/ 	.byte	0xff
	.zero		1


	//   ....[125]....
        /*08ec*/ 	.word	0x0000e060
        /*08f0*/ 	.word	0x00000002
        /*08f4*/ 	.word	0x00000098
        /*08f8*/ 	.short	0x010a
        /*08fa*/ 	.byte	0xff
	.zero		1


	//   ....[126]....
        /*08fc*/ 	.word	0x0000e0c0
        /*0900*/ 	.word	0x00000002
        /*0904*/ 	.word	0x000000a0
        /*0908*/ 	.short	0x010a
        /*090a*/ 	.byte	0xff
	.zero		1


	//   ....[127]....
        /*090c*/ 	.word	0x0000e120
        /*0910*/ 	.word	0x00000002
        /*0914*/ 	.word	0x000000c0
        /*0918*/ 	.short	0x010a
        /*091a*/ 	.byte	0xff
	.zero		1


	//   ....[128]....
        /*091c*/ 	.word	0x0000e170
        /*0920*/ 	.word	0x00000004
        /*0924*/ 	.word	0x00000070
        /*0928*/ 	.short	0x010a
        /*092a*/ 	.byte	0xff
	.zero		1


	//   ....[129]....
        /*092c*/ 	.word	0x0000e1c0
        /*0930*/ 	.word	0x000000de
        /*0934*/ 	.word	0x000000e0
        /*0938*/ 	.short	0x010a
        /*093a*/ 	.byte	0xff
	.zero		1


	//----- nvinfo : EIATTR_NUM_MBARRIERS
	.align		4
.L_52:
        /*093c*/ 	.byte	0x03, 0x38
        /*093e*/ 	.short	0x0024


	//----- nvinfo : EIATTR_EXIT_INSTR_OFFSETS
	.align		4
        /*0940*/ 	.byte	0x04, 0x1c
        /*0942*/ 	.short	(.L_54 - .L_53)


	//   ....[0]....
.L_53:
        /*0944*/ 	.word	0x000026f0


	//   ....[1]....
        /*0948*/ 	.word	0x00002c00


	//   ....[2]....
        /*094c*/ 	.word	0x00002c60


	//   ....[3]....
        /*0950*/ 	.word	0x00003970


	//   ....[4]....
        /*0954*/ 	.word	0x00004820


	//   ....[5]....
        /*0958*/ 	.word	0x00004860


	//   ....[6]....
        /*095c*/ 	.word	0x0000d6e0


	//----- nvinfo : EIATTR_MAX_THREADS
	.align		4
.L_54:
        /*0960*/ 	.byte	0x04, 0x05
        /*0962*/ 	.short	(.L_56 - .L_55)
.L_55:
        /*0964*/ 	.word	0x00000100
        /*0968*/ 	.word	0x00000001
        /*096c*/ 	.word	0x00000001


	//----- nvinfo : EIATTR_CRS_STACK_SIZE
	.align		4
.L_56:
        /*0970*/ 	.byte	0x04, 0x1e
        /*0972*/ 	.short	(.L_58 - .L_57)
.L_57:
        /*0974*/ 	.word	0x00000000


	//----- nvinfo : EIATTR_CBANK_PARAM_SIZE
	.align		4
.L_58:
        /*0978*/ 	.byte	0x03, 0x19
        /*097a*/ 	.short	0x0800


	//----- nvinfo : EIATTR_PARAM_CBANK
	.align		4
        /*097c*/ 	.byte	0x04, 0x0a
        /*097e*/ 	.short	(.L_60 - .L_59)
	.align		4
.L_59:
        /*0980*/ 	.word	index@(.nv.constant0._ZN7cutlass13device_kernelINS_4gemm6kernel13GemmUniversalIN4cute5tupleIJiiiiEEENS1_10collective13CollectiveMmaINS1_35MainloopSm100TmaUmmaWarpSpecializedILi7ELi2ELi2ENS5_IJNS4_1CILi1EEESB_SB_EEEEENS5_IJNSA_ILi128EEENSA_ILi256EEENSA_ILi64EEEEEENS_12float_e4m3_tENS5_IJlSB_lEEESI_SJ_NS4_8TiledMMAINS4_8MMA_AtomIJNS4_10MMA_TraitsINS4_19SM100_MMA_F8F6F4_SSEJSI_SI_fSE_SF_NS4_17integral_constantINS4_4UMMA5MajorELSQ_0EEESR_NSO_INSP_7ScaleInELSS_0EEEST_EEEEEENS4_6LayoutISC_NS5_IJNSA_ILi0EEESX_SX_EEEEENS5_IJNS4_10UnderscoreES10_S10_EEEEENS4_13SM90_TMA_LOADENS4_14ComposedLayoutINS4_7SwizzleILi2ELi4ELi3EEENS4_18smem_ptr_flag_bitsILi8EEENSW_INS5_IJNSA_ILi8EEESG_EEENS5_IJSG_SB_EEEEEEEvNS4_8identityES13_S1D_vS1E_EENS_8epilogue10collective18CollectiveEpilogueINS1G_23Sm100TmaWarpSpecializedILi4ELi2ELi64ELb0ELb0EEEJSH_NS5_IJNSW_ISE_SB_EENSW_ISG_SB_EEEEESI_SJ_SI_SJ_NS1G_6fusion15FusionCallbacksIS1K_NS1O_13LinCombEltActINS1G_6thread4SiLuESI_fSI_fLNS_15FloatRoundStyleE2EEESH_S1N_JEEENS4_5SM1004TMEM4LOAD26SM100_TMEM_LOAD_32dp32b64xES13_S1D_NS4_39AutoVectorizingCopyWithAssumedAlignmentILi128EEENS4_14SM90_TMA_STOREES1D_S21_S21_EEEvvEEEEvNT_6ParamsE)
        /*0984*/ 	.short	0x0380
        /*0986*/ 	.short	0x0800


	//----- nvinfo : EIATTR_SW_WAR
	.align		4
.L_60:
        /*0988*/ 	.byte	0x04, 0x36
        /*098a*/ 	.short	(.L_62 - .L_61)
.L_61:
        /*098c*/ 	.word	0x00000008
.L_62:


//--------------------- .nv.callgraph             --------------------------
	.section	.nv.callgraph,"",@"SHT_CUDA_CALLGRAPH"
	.align	4
	.sectionentsize	8
	.align		4
        /*0000*/ 	.word	0x00000000
	.align		4
        /*0004*/ 	.word	0xffffffff
	.align		4
        /*0008*/ 	.word	index@(_ZN7cutlass13device_kernelINS_4gemm6kernel13GemmUniversalIN4cute5tupleIJiiiiEEENS1_10collective13CollectiveMmaINS1_35MainloopSm100TmaUmmaWarpSpecializedILi7ELi2ELi2ENS5_IJNS4_1CILi1EEESB_SB_EEEEENS5_IJNSA_ILi128EEENSA_ILi256EEENSA_ILi64EEEEEENS_12float_e4m3_tENS5_IJlSB_lEEESI_SJ_NS4_8TiledMMAINS4_8MMA_AtomIJNS4_10MMA_TraitsINS4_19SM100_MMA_F8F6F4_SSEJSI_SI_fSE_SF_NS4_17integral_constantINS4_4UMMA5MajorELSQ_0EEESR_NSO_INSP_7ScaleInELSS_0EEEST_EEEEEENS4_6LayoutISC_NS5_IJNSA_ILi0EEESX_SX_EEEEENS5_IJNS4_10UnderscoreES10_S10_EEEEENS4_13SM90_TMA_LOADENS4_14ComposedLayoutINS4_7SwizzleILi2ELi4ELi3EEENS4_18smem_ptr_flag_bitsILi8EEENSW_INS5_IJNSA_ILi8EEESG_EEENS5_IJSG_SB_EEEEEEEvNS4_8identityES13_S1D_vS1E_EENS_8epilogue10collective18CollectiveEpilogueINS1G_23Sm100TmaWarpSpecializedILi4ELi2ELi64ELb0ELb0EEEJSH_NS5_IJNSW_ISE_SB_EENSW_ISG_SB_EEEEESI_SJ_SI_SJ_NS1G_6fusion15FusionCallbacksIS1K_NS1O_13LinCombEltActINS1G_6thread4SiLuESI_fSI_fLNS_15FloatRoundStyleE2EEESH_S1N_JEEENS4_5SM1004TMEM4LOAD26SM100_TMEM_LOAD_32dp32b64xES13_S1D_NS4_39AutoVectorizingCopyWithAssumedAlignmentILi128EEENS4_14SM90_TMA_STOREES1D_S21_S21_EEEvvEEEEvNT_6ParamsE)
	.align		4
        /*000c*/ 	.word	index@(__assertfail)
	.align		4
        /*0010*/ 	.word	0x00000000
	.align		4
        /*0014*/ 	.word	0xfffffffe
	.align		4
        /*0018*/ 	.word	0x00000000
	.align		4
        /*001c*/ 	.word	0xfffffffd
	.align		4
        /*0020*/ 	.word	0x00000000
	.align		4
        /*0024*/ 	.word	0xfffffffc


//--------------------- .nv.constant4             --------------------------
	.section	.nv.constant4,"a",@progbits
	.align	8
	.align		8
.nv.constant4:
        /*0000*/ 	.dword	__assertfail
	.align		8
        /*0008*/ 	.dword	__unnamed_1
	.align		8
        /*0010*/ 	.dword	__unnamed_2
	.align		8
        /*0018*/ 	.dword	__unnamed_3
	.align		8
        /*0020*/ 	.dword	_ZN39_INTERNAL_ca6133d3_4_k_cu_f397a7a6_29614cuda3std3__45__cpo5beginE
	.align		8
        /*0028*/ 	.dword	_ZN39_INTERNAL_ca6133d3_4_k_cu_f397a7a6_29614cuda3std3__45__cpo3endE
	.align		8
        /*0030*/ 	.dword	_ZN39_INTERNAL_ca6133d3_4_k_cu_f397a7a6_29614cuda3std3__45__cpo6cbeginE
	.align		8
        /*0038*/ 	.dword	_ZN39_INTERNAL_ca6133d3_4_k_cu_f397a7a6_29614cuda3std3__45__cpo4cendE
	.align		8
        /*0040*/ 	.dword	_ZN39_INTERNAL_ca6133d3_4_k_cu_f397a7a6_29614cuda3std3__441_GLOBAL__N__ca6133d3_4_k_cu_f397a7a6_29616ignoreE
	.align		8
        /*0048*/ 	.dword	_ZN39_INTERNAL_ca6133d3_4_k_cu_f397a7a6_29614cuda3std3__419piecewise_constructE
	.align		8
        /*0050*/ 	.dword	_ZN39_INTERNAL_ca6133d3_4_k_cu_f397a7a6_29614cuda3std3__48in_placeE
	.align		8
        /*0058*/ 	.dword	_ZN39_INTERNAL_ca6133d3_4_k_cu_f397a7a6_29614cuda3std6ranges3__45__cpo4swapE
	.align		8
        /*0060*/ 	.dword	_ZN39_INTERNAL_ca6133d3_4_k_cu_f397a7a6_29614cuda3std6ranges3__45__cpo9iter_moveE
	.align		8
        /*0068*/ 	.dword	_ZN39_INTERNAL_ca6133d3_4_k_cu_f397a7a6_29614cute7productE
	.align		8
        /*0070*/ 	.dword	_ZN39_INTERNAL_ca6133d3_4_k_cu_f397a7a6_29614cute1_E
	.align		8
        /*0078*/ 	.dword	$str$25
	.align		8
        /*0080*/ 	.dword	$str$26
	.align		8
        /*0088*/ 	.dword	$str$27
	.align		8
        /*0090*/ 	.dword	$str$28


//--------------------- .text._ZN7cutlass13device_kernelINS_4gemm6kernel13GemmUniversalIN4cute5tupleIJiiiiEEENS1_10collective13CollectiveMmaINS1_35MainloopSm100TmaUmmaWarpSpecializedILi7ELi2ELi2ENS5_IJNS4_1CILi1EEESB_SB_EEEEENS5_IJNSA_ILi128EEENSA_ILi256EEENSA_ILi64EEEEEENS_12float_e4m3_tENS5_IJlSB_lEEESI_SJ_NS4_8TiledMMAINS4_8MMA_AtomIJNS4_10MMA_TraitsINS4_19SM100_MMA_F8F6F4_SSEJSI_SI_fSE_SF_NS4_17integral_constantINS4_4UMMA5MajorELSQ_0EEESR_NSO_INSP_7ScaleInELSS_0EEEST_EEEEEENS4_6LayoutISC_NS5_IJNSA_ILi0EEESX_SX_EEEEENS5_IJNS4_10UnderscoreES10_S10_EEEEENS4_13SM90_TMA_LOADENS4_14ComposedLayoutINS4_7SwizzleILi2ELi4ELi3EEENS4_18smem_ptr_flag_bitsILi8EEENSW_INS5_IJNSA_ILi8EEESG_EEENS5_IJSG_SB_EEEEEEEvNS4_8identityES13_S1D_vS1E_EENS_8epilogue10collective18CollectiveEpilogueINS1G_23Sm100TmaWarpSpecializedILi4ELi2ELi64ELb0ELb0EEEJSH_NS5_IJNSW_ISE_SB_EENSW_ISG_SB_EEEEESI_SJ_SI_SJ_NS1G_6fusion15FusionCallbacksIS1K_NS1O_13LinCombEltActINS1G_6thread4SiLuESI_fSI_fLNS_15FloatRoundStyleE2EEESH_S1N_JEEENS4_5SM1004TMEM4LOAD26SM100_TMEM_LOAD_32dp32b64xES13_S1D_NS4_39AutoVectorizingCopyWithAssumedAlignmentILi128EEENS4_14SM90_TMA_STOREES1D_S21_S21_EEEvvEEEEvNT_6ParamsE --------------------------
	.section	.text._ZN7cutlass13device_kernelINS_4gemm6kernel13GemmUniversalIN4cute5tupleIJiiiiEEENS1_10collective13CollectiveMmaINS1_35MainloopSm100TmaUmmaWarpSpecializedILi7ELi2ELi2ENS5_IJNS4_1CILi1EEESB_SB_EEEEENS5_IJNSA_ILi128EEENSA_ILi256EEENSA_ILi64EEEEEENS_12float_e4m3_tENS5_IJlSB_lEEESI_SJ_NS4_8TiledMMAINS4_8MMA_AtomIJNS4_10MMA_TraitsINS4_19SM100_MMA_F8F6F4_SSEJSI_SI_fSE_SF_NS4_17integral_constantINS4_4UMMA5MajorELSQ_0EEESR_NSO_INSP_7ScaleInELSS_0EEEST_EEEEEENS4_6LayoutISC_NS5_IJNSA_ILi0EEESX_SX_EEEEENS5_IJNS4_10UnderscoreES10_S10_EEEEENS4_13SM90_TMA_LOADENS4_14ComposedLayoutINS4_7SwizzleILi2ELi4ELi3EEENS4_18smem_ptr_flag_bitsILi8EEENSW_INS5_IJNSA_ILi8EEESG_EEENS5_IJSG_SB_EEEEEEEvNS4_8identityES13_S1D_vS1E_EENS_8epilogue10collective18CollectiveEpilogueINS1G_23Sm100TmaWarpSpecializedILi4ELi2ELi64ELb0ELb0EEEJSH_NS5_IJNSW_ISE_SB_EENSW_ISG_SB_EEEEESI_SJ_SI_SJ_NS1G_6fusion15FusionCallbacksIS1K_NS1O_13LinCombEltActINS1G_6thread4SiLuESI_fSI_fLNS_15FloatRoundStyleE2EEESH_S1N_JEEENS4_5SM1004TMEM4LOAD26SM100_TMEM_LOAD_32dp32b64xES13_S1D_NS4_39AutoVectorizingCopyWithAssumedAlignmentILi128EEENS4_14SM90_TMA_STOREES1D_S21_S21_EEEvvEEEEvNT_6ParamsE,"ax",@progbits
	.align	128
.text._ZN7cutlass13device_kernelINS_4gemm6kernel13GemmUniversalIN4cute5tupleIJiiiiEEENS1_10collective13CollectiveMmaINS1_35MainloopSm100TmaUmmaWarpSpecializedILi7ELi2ELi2ENS5_IJNS4_1CILi1EEESB_SB_EEEEENS5_IJNSA_ILi128EEENSA_ILi256EEENSA_ILi64EEEEEENS_12float_e4m3_tENS5_IJlSB_lEEESI_SJ_NS4_8TiledMMAINS4_8MMA_AtomIJNS4_10MMA_TraitsINS4_19SM100_MMA_F8F6F4_SSEJSI_SI_fSE_SF_NS4_17integral_constantINS4_4UMMA5MajorELSQ_0EEESR_NSO_INSP_7ScaleInELSS_0EEEST_EEEEEENS4_6LayoutISC_NS5_IJNSA_ILi0EEESX_SX_EEEEENS5_IJNS4_10UnderscoreES10_S10_EEEEENS4_13SM90_TMA_LOADENS4_14ComposedLayoutINS4_7SwizzleILi2ELi4ELi3EEENS4_18smem_ptr_flag_bitsILi8EEENSW_INS5_IJNSA_ILi8EEESG_EEENS5_IJSG_SB_EEEEEEEvNS4_8identityES13_S1D_vS1E_EENS_8epilogue10collective18CollectiveEpilogueINS1G_23Sm100TmaWarpSpecializedILi4ELi2ELi64ELb0ELb0EEEJSH_NS5_IJNSW_ISE_SB_EENSW_ISG_SB_EEEEESI_SJ_SI_SJ_NS1G_6fusion15FusionCallbacksIS1K_NS1O_13LinCombEltActINS1G_6thread4SiLuESI_fSI_fLNS_15FloatRoundStyleE2EEESH_S1N_JEEENS4_5SM1004TMEM4LOAD26SM100_TMEM_LOAD_32dp32b64xES13_S1D_NS4_39AutoVectorizingCopyWithAssumedAlignmentILi128EEENS4_14SM90_TMA_STOREES1D_S21_S21_EEEvvEEEEvNT_6ParamsE:
        .type           _ZN7cutlass13device_kernelINS_4gemm6kernel13GemmUniversalIN4cute5tupleIJiiiiEEENS1_10collective13CollectiveMmaINS1_35MainloopSm100TmaUmmaWarpSpecializedILi7ELi2ELi2ENS5_IJNS4_1CILi1EEESB_SB_EEEEENS5_IJNSA_ILi128EEENSA_ILi256EEENSA_ILi64EEEEEENS_12float_e4m3_tENS5_IJlSB_lEEESI_SJ_NS4_8TiledMMAINS4_8MMA_AtomIJNS4_10MMA_TraitsINS4_19SM100_MMA_F8F6F4_SSEJSI_SI_fSE_SF_NS4_17integral_constantINS4_4UMMA5MajorELSQ_0EEESR_NSO_INSP_7ScaleInELSS_0EEEST_EEEEEENS4_6LayoutISC_NS5_IJNSA_ILi0EEESX_SX_EEEEENS5_IJNS4_10UnderscoreES10_S10_EEEEENS4_13SM90_TMA_LOADENS4_14ComposedLayoutINS4_7SwizzleILi2ELi4ELi3EEENS4_18smem_ptr_flag_bitsILi8EEENSW_INS5_IJNSA_ILi8EEESG_EEENS5_IJSG_SB_EEEEEEEvNS4_8identityES13_S1D_vS1E_EENS_8epilogue10collective18CollectiveEpilogueINS1G_23Sm100TmaWarpSpecializedILi4ELi2ELi64ELb0ELb0EEEJSH_NS5_IJNSW_ISE_SB_EENSW_ISG_SB_EEEEESI_SJ_SI_SJ_NS1G_6fusion15FusionCallbacksIS1K_NS1O_13LinCombEltActINS1G_6thread4SiLuESI_fSI_fLNS_15FloatRoundStyleE2EEESH_S1N_JEEENS4_5SM1004TMEM4LOAD26SM100_TMEM_LOAD_32dp32b64xES13_S1D_NS4_39AutoVectorizingCopyWithAssumedAlignmentILi128EEENS4_14SM90_TMA_STOREES1D_S21_S21_EEEvvEEEEvNT_6ParamsE,@function
        .size           _ZN7cutlass13device_kernelINS_4gemm6kernel13GemmUniversalIN4cute5tupleIJiiiiEEENS1_10collective13CollectiveMmaINS1_35MainloopSm100TmaUmmaWarpSpecializedILi7ELi2ELi2ENS5_IJNS4_1CILi1EEESB_SB_EEEEENS5_IJNSA_ILi128EEENSA_ILi256EEENSA_ILi64EEEEEENS_12float_e4m3_tENS5_IJlSB_lEEESI_SJ_NS4_8TiledMMAINS4_8MMA_AtomIJNS4_10MMA_TraitsINS4_19SM100_MMA_F8F6F4_SSEJSI_SI_fSE_SF_NS4_17integral_constantINS4_4UMMA5MajorELSQ_0EEESR_NSO_INSP_7ScaleInELSS_0EEEST_EEEEEENS4_6LayoutISC_NS5_IJNSA_ILi0EEESX_SX_EEEEENS5_IJNS4_10UnderscoreES10_S10_EEEEENS4_13SM90_TMA_LOADENS4_14ComposedLayoutINS4_7SwizzleILi2ELi4ELi3EEENS4_18smem_ptr_flag_bitsILi8EEENSW_INS5_IJNSA_ILi8EEESG_EEENS5_IJSG_SB_EEEEEEEvNS4_8identityES13_S1D_vS1E_EENS_8epilogue10collective18CollectiveEpilogueINS1G_23Sm100TmaWarpSpecializedILi4ELi2ELi64ELb0ELb0EEEJSH_NS5_IJNSW_ISE_SB_EENSW_ISG_SB_EEEEESI_SJ_SI_SJ_NS1G_6fusion15FusionCallbacksIS1K_NS1O_13LinCombEltActINS1G_6thread4SiLuESI_fSI_fLNS_15FloatRoundStyleE2EEESH_S1N_JEEENS4_5SM1004TMEM4LOAD26SM100_TMEM_LOAD_32dp32b64xES13_S1D_NS4_39AutoVectorizingCopyWithAssumedAlignmentILi128EEENS4_14SM90_TMA_STOREES1D_S21_S21_EEEvvEEEEvNT_6ParamsE,(.L_x_354 - _ZN7cutlass13device_kernelINS_4gemm6kernel13GemmUniversalIN4cute5tupleIJiiiiEEENS1_10collective13CollectiveMmaINS1_35MainloopSm100TmaUmmaWarpSpecializedILi7ELi2ELi2ENS5_IJNS4_1CILi1EEESB_SB_EEEEENS5_IJNSA_ILi128EEENSA_ILi256EEENSA_ILi64EEEEEENS_12float_e4m3_tENS5_IJlSB_lEEESI_SJ_NS4_8TiledMMAINS4_8MMA_AtomIJNS4_10MMA_TraitsINS4_19SM100_MMA_F8F6F4_SSEJSI_SI_fSE_SF_NS4_17integral_constantINS4_4UMMA5MajorELSQ_0EEESR_NSO_INSP_7ScaleInELSS_0EEEST_EEEEEENS4_6LayoutISC_NS5_IJNSA_ILi0EEESX_SX_EEEEENS5_IJNS4_10UnderscoreES10_S10_EEEEENS4_13SM90_TMA_LOADENS4_14ComposedLayoutINS4_7SwizzleILi2ELi4ELi3EEENS4_18smem_ptr_flag_bitsILi8EEENSW_INS5_IJNSA_ILi8EEESG_EEENS5_IJSG_SB_EEEEEEEvNS4_8identityES13_S1D_vS1E_EENS_8epilogue10collective18CollectiveEpilogueINS1G_23Sm100TmaWarpSpecializedILi4ELi2ELi64ELb0ELb0EEEJSH_NS5_IJNSW_ISE_SB_EENSW_ISG_SB_EEEEESI_SJ_SI_SJ_NS1G_6fusion15FusionCallbacksIS1K_NS1O_13LinCombEltActINS1G_6thread4SiLuESI_fSI_fLNS_15FloatRoundStyleE2EEESH_S1N_JEEENS4_5SM1004TMEM4LOAD26SM100_TMEM_LOAD_32dp32b64xES13_S1D_NS4_39AutoVectorizingCopyWithAssumedAlignmentILi128EEENS4_14SM90_TMA_STOREES1D_S21_S21_EEEvvEEEEvNT_6ParamsE)
        .other          _ZN7cutlass13device_kernelINS_4gemm6kernel13GemmUniversalIN4cute5tupleIJiiiiEEENS1_10collective13CollectiveMmaINS1_35MainloopSm100TmaUmmaWarpSpecializedILi7ELi2ELi2ENS5_IJNS4_1CILi1EEESB_SB_EEEEENS5_IJNSA_ILi128EEENSA_ILi256EEENSA_ILi64EEEEEENS_12float_e4m3_tENS5_IJlSB_lEEESI_SJ_NS4_8TiledMMAINS4_8MMA_AtomIJNS4_10MMA_TraitsINS4_19SM100_MMA_F8F6F4_SSEJSI_SI_fSE_SF_NS4_17integral_constantINS4_4UMMA5MajorELSQ_0EEESR_NSO_INSP_7ScaleInELSS_0EEEST_EEEEEENS4_6LayoutISC_NS5_IJNSA_ILi0EEESX_SX_EEEEENS5_IJNS4_10UnderscoreES10_S10_EEEEENS4_13SM90_TMA_LOADENS4_14ComposedLayoutINS4_7SwizzleILi2ELi4ELi3EEENS4_18smem_ptr_flag_bitsILi8EEENSW_INS5_IJNSA_ILi8EEESG_EEENS5_IJSG_SB_EEEEEEEvNS4_8identityES13_S1D_vS1E_EENS_8epilogue10collective18CollectiveEpilogueINS1G_23Sm100TmaWarpSpecializedILi4ELi2ELi64ELb0ELb0EEEJSH_NS5_IJNSW_ISE_SB_EENSW_ISG_SB_EEEEESI_SJ_SI_SJ_NS1G_6fusion15FusionCallbacksIS1K_NS1O_13LinCombEltActINS1G_6thread4SiLuESI_fSI_fLNS_15FloatRoundStyleE2EEESH_S1N_JEEENS4_5SM1004TMEM4LOAD26SM100_TMEM_LOAD_32dp32b64xES13_S1D_NS4_39AutoVectorizingCopyWithAssumedAlignmentILi128EEENS4_14SM90_TMA_STOREES1D_S21_S21_EEEvvEEEEvNT_6ParamsE,@"STO_CUDA_ENTRY STV_DEFAULT"
_ZN7cutlass13device_kernelINS_4gemm6kernel13GemmUniversalIN4cute5tupleIJiiiiEEENS1_10collective13CollectiveMmaINS1_35MainloopSm100TmaUmmaWarpSpecializedILi7ELi2ELi2ENS5_IJNS4_1CILi1EEESB_SB_EEEEENS5_IJNSA_ILi128EEENSA_ILi256EEENSA_ILi64EEEEEENS_12float_e4m3_tENS5_IJlSB_lEEESI_SJ_NS4_8TiledMMAINS4_8MMA_AtomIJNS4_10MMA_TraitsINS4_19SM100_MMA_F8F6F4_SSEJSI_SI_fSE_SF_NS4_17integral_constantINS4_4UMMA5MajorELSQ_0EEESR_NSO_INSP_7ScaleInELSS_0EEEST_EEEEEENS4_6LayoutISC_NS5_IJNSA_ILi0EEESX_SX_EEEEENS5_IJNS4_10UnderscoreES10_S10_EEEEENS4_13SM90_TMA_LOADENS4_14ComposedLayoutINS4_7SwizzleILi2ELi4ELi3EEENS4_18smem_ptr_flag_bitsILi8EEENSW_INS5_IJNSA_ILi8EEESG_EEENS5_IJSG_SB_EEEEEEEvNS4_8identityES13_S1D_vS1E_EENS_8epilogue10collective18CollectiveEpilogueINS1G_23Sm100TmaWarpSpecializedILi4ELi2ELi64ELb0ELb0EEEJSH_NS5_IJNSW_ISE_SB_EENSW_ISG_SB_EEEEESI_SJ_SI_SJ_NS1G_6fusion15FusionCallbacksIS1K_NS1O_13LinCombEltActINS1G_6thread4SiLuESI_fSI_fLNS_15FloatRoundStyleE2EEESH_S1N_JEEENS4_5SM1004TMEM4LOAD26SM100_TMEM_LOAD_32dp32b64xES13_S1D_NS4_39AutoVectorizingCopyWithAssumedAlignmentILi128EEENS4_14SM90_TMA_STOREES1D_S21_S21_EEEvvEEEEvNT_6ParamsE:
[----:B------:R-:W1:Y:S01]  /*0000*/  LDC R1, c[0x0][0x37c] ;  /* 0x0000df00ff017b82 */ /* 0x000e620000000800 */
[----:B------:R-:W2:Y:S01]  /*0010*/  S2R R13, SR_TID.X ;  /* 0x00000000000d7919 */ /* 0x000ea20000002100 */
[----:B------:R-:W3:Y:S01]  /*0020*/  LDCU.64 UR8, c[0x0][0x890] ;  /* 0x00011200ff0877ac */ /* 0x000ee20008000a00 */
[----:B-1----:R-:W-:Y:S01]  /*0030*/  VIADD R1, R1, 0xfffffff0 ;  /* 0xfffffff001017836 */ /* 0x002fe20000000000 */
[----:B------:R-:W-:Y:S02]  /*0040*/  PRMT R251, RZ, 0x7610, R251 ;  /* 0x00007610fffb7816 */ /* 0x000fe400000000fb */
[----:B------:R-:W-:Y:S01]  /*0050*/  ELECT P5, URZ, PT ;  /* 0x0000000000ff782f */ /* 0x000fe200038a0000 */
[----:B------:R-:W1:Y:S01]  /*0060*/  LDCU.64 UR42, c[0x0][0x358] ;  /* 0x00006b00ff2a77ac */ /* 0x000e620008000a00 */
[----:B---3--:R-:W-:-:S04]  /*0070*/  UISETP.NE.U32.AND UP2, UPT, UR8, URZ, UPT ;  /* 0x000000ff0800728c */ /* 0x008fc8000bf45070 */
[----:B------:R-:W-:Y:S01]  /*0080*/  UISETP.NE.AND.EX UP2, UPT, UR9, URZ, UPT, UP2 ;  /* 0x000000ff0900728c */ /* 0x000fe2000bf45320 */
[----:B--2---:R-:W-:-:S05]  /*0090*/  SHF.R.U32.HI R4, RZ, 0x5, R13 ;  /* 0x00000005ff047819 */ /* 0x004fca000001160d */
[----:B------:R-:W2:Y:S02]  /*00a0*/  SHFL.IDX PT, R0, R4, RZ, 0x1f ;  /* 0x00001fff04007589 */ /* 0x000ea400000e0000 */
[----:B--2---:R-:W-:Y:S01]  /*00b0*/  R2UR UR4, R0 ;  /* 0x00000000000472ca */ /* 0x004fe200000e0000 */
[----:B-1----:R-:W-:Y:S05]  /*00c0*/  BRA.U UP2, `(.L_x_0) ;  /* 0x00000001022c7547 */ /* 0x002fea000b800000 */
[----:B------:R-:W1:Y:S02]  /*00d0*/  LDCU.64 UR6, c[0x0][0x888] ;  /* 0x00011100ff0677ac */ /* 0x000e640008000a00 */
[----:B-1----:R-:W-:-:S04]  /*00e0*/  UISETP.NE.U32.AND UP0, UPT, UR6, URZ, UPT ;  /* 0x000000ff0600728c */ /* 0x002fc8000bf05070 */
[----:B------:R-:W-:-:S09]  /*00f0*/  UISETP.NE.AND.EX UP0, UPT, UR7, URZ, UPT, UP0 ;  /* 0x000000ff0700728c */ /* 0x000fd2000bf05300 */
[----:B------:R-:W-:Y:S05]  /*0100*/  BRA.U !UP0, `(.L_x_1) ;  /* 0x0000000108107547 */ /* 0x000fea000b800000 */
[----:B------:R-:W1:Y:S02]  /*0110*/  LDC.64 R2, c[0x0][0x888] ;  /* 0x00022200ff027b82 */ /* 0x000e640000000a00 */
[----:B-1----:R1:W5:Y:S01]  /*0120*/  LDG.E R175, desc[UR42][R2.64] ;  /* 0x0000002a02af7981 */ /* 0x002362000c1e1900 */
[----:B------:R-:W-:Y:S01]  /*0130*/  HFMA2 R251, -RZ, RZ, 0, 5.9604644775390625e-08 ;  /* 0x00000001fffb7431 */ /* 0x000fe200000001ff */
[----:B------:R-:W-:Y:S05]  /*0140*/  BRA `(.L_x_0) ;  /* 0x00000000000c7947 */ /* 0x000fea0003800000 */
.L_x_1:
[----:B------:R-:W1:Y:S01]  /*0150*/  LDCU UR5, c[0x0][0x880] ;  /* 0x00011000ff0577ac */ /* 0x000e620008000800 */
[----:B------:R-:W-:Y:S01]  /*0160*/  HFMA2 R251, -RZ, RZ, 0, 5.9604644775390625e-08 ;  /* 0x00000001fffb7431 */ /* 0x000fe200000001ff */
[----:B-1----:R-:W-:Y:S02]  /*0170*/  MOV R175, UR5 ;  /* 0x0000000500af7c02 */ /* 0x002fe40008000f00 */
.L_x_0:
[----:B------:R-:W2:Y:S02]  /*0180*/  LDCU.64 UR6, c[0x0][0x8b0] ;  /* 0x00011600ff0677ac */ /* 0x000ea40008000a00 */
[----:B--2---:R-:W-:-:S04]  /*0190*/  UISETP.NE.U32.AND UP0, UPT, UR6, URZ, UPT ;  /* 0x000000ff0600728c */ /* 0x004fc8000bf05070 */
[----:B------:R-:W-:-:S09]  /*01a0*/  UISETP.NE.AND.EX UP0, UPT, UR7, URZ, UPT, UP0 ;  /* 0x000000ff0700728c */ /* 0x000fd2000bf05300 */
[----:B------:R-:W-:Y:S05]  /*01b0*/  BRA.U UP0, `(.L_x_2) ;  /* 0x0000000100247547 */ /* 0x000fea000b800000 */
[----:B------:R-:W2:Y:S02]  /*01c0*/  LDCU.64 UR6, c[0x0][0x8a8] ;  /* 0x00011500ff0677ac */ /* 0x000ea40008000a00 */
[----:B--2---:R-:W-:-:S04]  /*01d0*/  UISETP.NE.U32.AND UP0, UPT, UR6, URZ, UPT ;  /* 0x000000ff0600728c */ /* 0x004fc8000bf05070 */
[----:B------:R-:W-:-:S09]  /*01e0*/  UISETP.NE.AND.EX UP0, UPT, UR7, URZ, UPT, UP0 ;  /* 0x000000ff0700728c */ /* 0x000fd2000bf05300 */
[----:B------:R-:W-:Y:S05]  /*01f0*/  BRA.U !UP0, `(.L_x_3) ;  /* 0x00000001080c7547 */ /* 0x000fea000b800000 */
[----:B------:R-:W2:Y:S02]  /*0200*/  LDC.64 R104, c[0x0][0x8a8] ;  /* 0x00022a00ff687b82 */ /* 0x000ea40000000a00 */
[----:B--2---:R2:W5:Y:S01]  /*0210*/  LDG.E R104, desc[UR42][R104.64] ;  /* 0x0000002a68687981 */ /* 0x004562000c1e1900 */
[----:B------:R-:W-:Y:S05]  /*0220*/  BRA `(.L_x_2) ;  /* 0x0000000000087947 */ /* 0x000fea0003800000 */
.L_x_3:
[----:B------:R-:W2:Y:S02]  /*0230*/  LDCU UR5, c[0x0][0x8a0] ;  /* 0x00011400ff0577ac */ /* 0x000ea40008000800 */
[----:B--2---:R-:W-:Y:S02]  /*0240*/  MOV R104, UR5 ;  /* 0x0000000500687c02 */ /* 0x004fe40008000f00 */
.L_x_2:
[----:B------:R-:W-:Y:S01]  /*0250*/  IMAD.U32 R11, RZ, RZ, UR4 ;  /* 0x00000004ff0b7e24 */ /* 0x000fe2000f8e00ff */
[----:B------:R-:W-:Y:S04]  /*0260*/  BSSY.RECONVERGENT B0, `(.L_x_4) ;  /* 0x000000c000007945 */ /* 0x000fe80003800200 */
[C---:B------:R-:W-:Y:S02]  /*0270*/  ISETP.NE.OR P1, PT, R11.reuse, 0x1, !P5 ;  /* 0x000000010b00780c */ /* 0x040fe40006f25670 */
[----:B------:R-:W-:-:S11]  /*0280*/  ISETP.NE.OR P0, PT, R11, 0x3, !P5 ;  /* 0x000000030b00780c */ /* 0x000fd60006f05670 */
[----:B------:R-:W-:Y:S05]  /*0290*/  @P1 BRA `(.L_x_5) ;  /* 0x0000000000201947 */ /* 0x000fea0003800000 */
[----:B------:R-:W3:Y:S02]  /*02a0*/  LDCU.64 UR6, c[0x0][0x348] ;  /* 0x00006900ff0677ac */ /* 0x000ee40008000a00 */
[----:B---3--:R-:W-:Y:S02]  /*02b0*/  UIADD3 UR10, UP1, UPT, UR6, 0x80, URZ ;  /* 0x00000080060a7890 */ /* 0x008fe4000ff3e0ff */
[----:B------:R-:W-:Y:S02]  /*02c0*/  UIADD3 UR6, UP0, UPT, UR6, 0x180, URZ ;  /* 0x0000018006067890 */ /* 0x000fe4000ff1e0ff */
[----:B------:R-:W-:Y:S02]  /*02d0*/  UIADD3.X UR11, UPT, UPT, URZ, UR7, URZ, UP1, !UPT ;  /* 0x00000007ff0b7290 */ /* 0x000fe40008ffe4ff */
[----:B------:R-:W-:-:S07]  /*02e0*/  UIADD3.X UR7, UPT, UPT, URZ, UR7, URZ, UP0, !UPT ;  /* 0x00000007ff077290 */ /* 0x000fce00087fe4ff */
[----:B------:R3:W-:Y:S02]  /*02f0*/  UTMACCTL.PF [UR10] ;  /* 0x000000000a0079b9 */ /* 0x0007e40008040000 */
[----:B------:R3:W-:Y:S02]  /*0300*/  UTMACCTL.PF [UR6] ;  /* 0x00000000060079b9 */ /* 0x0007e40008040000 */
[----:B---3--:R-:W-:Y:S01]  /*0310*/  NOP ;  /* 0x0000000000007918 */ /* 0x008fe20000000000 */
.L_x_5:
[----:B------:R-:W-:Y:S05]  /*0320*/  BSYNC.RECONVERGENT B0 ;  /* 0x0000000000007941 */ /* 0x000fea0003800200 */
.L_x_4:
[----:B------:R-:W-:Y:S04]  /*0330*/  BSSY.RECONVERGENT B0, `(.L_x_6) ;  /* 0x000000a000007945 */ /* 0x000fe80003800200 */
        /* <DEDUP_REMOVED lines=9> */
.L_x_7:
[----:B------:R-:W-:Y:S05]  /*03d0*/  BSYNC.RECONVERGENT B0 ;  /* 0x0000000000007941 */ /* 0x000fea0003800200 */
.L_x_6:
[----:B------:R-:W3:Y:S01]  /*03e0*/  LDCU.64 UR6, c[0x0][0x888] ;  /* 0x00011100ff0677ac */ /* 0x000ee20008000a00 */
[----:B------:R-:W-:Y:S02]  /*03f0*/  UISETP.EQ.U32.AND UP1, UPT, UR8, URZ, UPT ;  /* 0x000000ff0800728c */ /* 0x000fe4000bf22070 */
[----:B------:R-:W-:Y:S02]  /*0400*/  UPLOP3.LUT UP3, UPT, UPT, UPT, UPT, 0x40, 0x4 ;  /* 0x000000000004789c */ /* 0x000fe40003f6e870 */
[----:B---3--:R-:W-:-:S04]  /*0410*/  UISETP.NE.U32.AND UP0, UPT, UR6, URZ, UPT ;  /* 0x000000ff0600728c */ /* 0x008fc8000bf05070 */
[----:B------:R-:W-:-:S04]  /*0420*/  UISETP.NE.AND.EX UP0, UPT, UR7, URZ, UPT, UP0 ;  /* 0x000000ff0700728c */ /* 0x000fc8000bf05300 */
[----:B------:R-:W-:-:S04]  /*0430*/  UISETP.EQ.OR.EX UP4, UPT, UR9, URZ, !UP0, UP1 ;  /* 0x000000ff0900728c */ /* 0x000fc8000c782710 */
[----:B------:R-:W-:-:S05]  /*0440*/  UP2UR UR53, UPR, URZ, 0x10 ;  /* 0x00000010ff357883 */ /* 0x000fca0008000000 */
[----:B------:R-:W-:Y:S07]  /*0450*/  BRA.U !UP4, `(.L_x_8) ;  /* 0x000000010c147547 */ /* 0x000fee000b800000 */
[----:B------:R-:W-:Y:S01]  /*0460*/  PLOP3.LUT P1, PT, PT, PT, UP2, 0x80, 0x8 ;  /* 0x000000000008781c */ /* 0x000fe20003f2f028 */
[----:B------:R-:W-:-:S12]  /*0470*/  UPLOP3.LUT UP3, UPT, UPT, UPT, UP0, 0x40, 0x4 ;  /* 0x000000000004789c */ /* 0x000fd80003f6e800 */
[----:B-----5:R-:W-:-:S13]  /*0480*/  @!P1 FSETP.EQ.AND P0, PT, R175, RZ, PT ;  /* 0x000000ffaf00920b */ /* 0x020fda0003f02000 */
[----:B------:R-:W-:Y:S01]  /*0490*/  @!P1 VOTEU.ANY UP1, P0 ;  /* 0x0000000000ff9886 */ /* 0x000fe20000020100 */
[----:B------:R-:W-:-:S11]  /*04a0*/  @!UP2 UPLOP3.LUT UP3, UPT, UPT, UPT, UP1, 0x80, 0x8 ;  /* 0x000000000008a89c */ /* 0x000fd60003f6f010 */
.L_x_8:
[----:B------:R-:W3:Y:S01]  /*04b0*/  SHFL.IDX PT, R0, R4, RZ, 0x1f ;  /* 0x00001fff04007589 */ /* 0x000ee200000e0000 */
[----:B------:R-:W-:-:S04]  /*04c0*/  UISETP.NE.AND UP1, UPT, UR4, 0x2, UPT ;  /* 0x000000020400788c */ /* 0x000fc8000bf25270 */
[----:B------:R-:W-:Y:S01]  /*04d0*/  USEL UR6, URZ, 0x1, UP1 ;  /* 0x00000001ff067887 */ /* 0x000fe20008800000 */
[----:B---3--:R-:W-:-:S13]  /*04e0*/  ISETP.NE.AND P0, PT, R0, RZ, PT ;  /* 0x000000ff0000720c */ /* 0x008fda0003f05270 */
[----:B------:R-:W-:Y:S05]  /*04f0*/  @P0 BRA `(.L_x_9) ;  /* 0x0000000000600947 */ /* 0x000fea0003800000 */
[----:B------:R-:W3:Y:S01]  /*0500*/  S2UR UR7, SR_CgaCtaId ;  /* 0x00000000000779c3 */ /* 0x000ee20000008800 */
[----:B------:R-:W-:Y:S01]  /*0510*/  UMOV UR8, 0x400 ;  /* 0x0000040000087882 */ /* 0x000fe20000000000 */
[----:B------:R-:W-:Y:S01]  /*0520*/  UMOV UR5, 0x1 ;  /* 0x0000000100057882 */ /* 0x000fe20000000000 */
[----:B------:R-:W-:Y:S01]  /*0530*/  ELECT P0, URZ, PT ;  /* 0x0000000000ff782f */ /* 0x000fe20003800000 */
[----:B---3--:R-:W-:Y:S02]  /*0540*/  ULEA UR7, UR7, UR8, 0x18 ;  /* 0x0000000807077291 */ /* 0x008fe4000f8ec0ff */
[----:B------:R-:W-:-:S04]  /*0550*/  UIADD3 UR8, UPT, UPT, -UR5, 0x100000, URZ ;  /* 0x0010000005087890 */ /* 0x000fc8000fffe1ff */
[----:B------:R-:W-:Y:S02]  /*0560*/  USHF.L.U32 UR9, UR8, 0xb, URZ ;  /* 0x0000000b08097899 */ /* 0x000fe400080006ff */
[----:B------:R-:W-:Y:S01]  /*0570*/  USHF.L.U32 UR8, UR8, 0x1, URZ ;  /* 0x0000000108087899 */ /* 0x000fe200080006ff */
[----:B------:R-:W3:Y:S11]  /*0580*/  FENCE.VIEW.ASYNC.S ;  /* 0x00000000000073c6 */ /* 0x000ef60000000000 */
[----:B---3--:R3:W4:Y:S01]  /*0590*/  SYNCS.EXCH.64 URZ, [UR7], UR8 ;  /* 0x0000000807ff75b2 */ /* 0x0087220008000100 */
[----:B------:R3:W1:Y:S01]  /*05a0*/  SYNCS.EXCH.64 URZ, [UR7+0x38], UR8 ;  /* 0x0000380807ff75b2 */ /* 0x0006620008000100 */
        /* <DEDUP_REMOVED lines=11> */
[----:B------:R3:W1:Y:S02]  /*0660*/  SYNCS.EXCH.64 URZ, [UR7+0x68], UR8 ;  /* 0x0000680807ff75b2 */ /* 0x0006640008000100 */
[----:B---3--:R-:W-:Y:S01]  /*0670*/  NOP ;  /* 0x0000000000007918 */ /* 0x008fe20000000000 */
.L_x_9:
[----:B------:R-:W3:Y:S01]  /*0680*/  SHFL.IDX PT, R0, R4, RZ, 0x1f ;  /* 0x00001fff04007589 */ /* 0x000ee200000e0000 */
[----:B------:R-:W-:Y:S01]  /*0690*/  NOP ;  /* 0x0000000000007918 */ /* 0x000fe20000000000 */
[----:B---3--:R-:W-:-:S13]  /*06a0*/  ISETP.NE.AND P0, PT, R0, 0x1, PT ;  /* 0x000000010000780c */ /* 0x008fda0003f05270 */
[----:B------:R-:W-:Y:S05]  /*06b0*/  @P0 BRA `(.L_x_10) ;  /* 0x0000000000580947 */ /* 0x000fea0003800000 */
[----:B------:R-:W3:Y:S01]  /*06c0*/  S2UR UR8, SR_CgaCtaId ;  /* 0x00000000000879c3 */ /* 0x000ee20000008800 */
[----:B------:R-:W-:Y:S01]  /*06d0*/  UMOV UR9, 0x400 ;  /* 0x0000040000097882 */ /* 0x000fe20000000000 */
[----:B------:R-:W-:Y:S01]  /*06e0*/  UMOV UR7, 0x20 ;  /* 0x0000002000077882 */ /* 0x000fe20000000000 */
[----:B------:R-:W-:Y:S01]  /*06f0*/  UMOV UR5, 0x80 ;  /* 0x0000008000057882 */ /* 0x000fe20000000000 */
[----:B------:R-:W-:-:S04]  /*0700*/  UIADD3 UR10, UPT, UPT, -UR7, 0x100000, URZ ;  /* 0x00100000070a7890 */ /* 0x000fc8000fffe1ff */
[----:B------:R-:W-:Y:S02]  /*0710*/  USHF.L.U32 UR11, UR10, 0xb, URZ ;  /* 0x0000000b0a0b7899 */ /* 0x000fe400080006ff */
[----:B------:R-:W-:Y:S02]  /*0720*/  USHF.L.U32 UR10, UR10, 0x1, URZ ;  /* 0x000000010a0a7899 */ /* 0x000fe400080006ff */
[----:B------:R-:W-:-:S04]  /*0730*/  UIADD3 UR12, UPT, UPT, -UR5, 0x100000, URZ ;  /* 0x00100000050c7890 */ /* 0x000fc8000fffe1ff */
[----:B------:R-:W-:Y:S02]  /*0740*/  USHF.L.U32 UR13, UR12, 0xb, URZ ;  /* 0x0000000b0c0d7899 */ /* 0x000fe400080006ff */
[----:B------:R-:W-:Y:S01]  /*0750*/  USHF.L.U32 UR12, UR12, 0x1, URZ ;  /* 0x000000010c0c7899 */ /* 0x000fe200080006ff */
[----:B------:R-:W-:Y:S01]  /*0760*/  ELECT P0, URZ, PT ;  /* 0x0000000000ff782f */ /* 0x000fe20003800000 */
[----:B---3--:R-:W-:Y:S01]  /*0770*/  ULEA UR8, UR8, UR9, 0x18 ;  /* 0x0000000908087291 */ /* 0x008fe2000f8ec0ff */
[----:B------:R-:W3:Y:S11]  /*0780*/  FENCE.VIEW.ASYNC.S ;  /* 0x00000000000073c6 */ /* 0x000ef60000000000 */
[----:B---3--:R3:W1:Y:S01]  /*0790*/  SYNCS.EXCH.64 URZ, [UR8+0x70], UR10 ;  /* 0x0000700a08ff75b2 */ /* 0x0086620008000100 */
[----:B------:R3:W1:Y:S01]  /*07a0*/  SYNCS.EXCH.64 URZ, [UR8+0x90], UR12 ;  /* 0x0000900c08ff75b2 */ /* 0x0006620008000100 */
[----:B------:R3:W1:Y:S01]  /*07b0*/  SYNCS.EXCH.64 URZ, [UR8+0x78], UR10 ;  /* 0x0000780a08ff75b2 */ /* 0x0006620008000100 */
[----:B------:R3:W1:Y:S01]  /*07c0*/  SYNCS.EXCH.64 URZ, [UR8+0x98], UR12 ;  /* 0x0000980c08ff75b2 */ /* 0x0006620008000100 */
[----:B------:R3:W1:Y:S01]  /*07d0*/  SYNCS.EXCH.64 URZ, [UR8+0x80], UR10 ;  /* 0x0000800a08ff75b2 */ /* 0x0006620008000100 */
[----:B------:R3:W1:Y:S01]  /*07e0*/  SYNCS.EXCH.64 URZ, [UR8+0xa0], UR12 ;  /* 0x0000a00c08ff75b2 */ /* 0x0006620008000100 */
[----:B------:R3:W1:Y:S01]  /*07f0*/  SYNCS.EXCH.64 URZ, [UR8+0x88], UR10 ;  /* 0x0000880a08ff75b2 */ /* 0x0006620008000100 */
[----:B------:R3:W1:Y:S01]  /*0800*/  SYNCS.EXCH.64 URZ, [UR8+0xa8], UR12 ;  /* 0x0000a80c08ff75b2 */ /* 0x0006620008000100 */
[----:B------:R-:W-:Y:S01]  /*0810*/  NOP ;  /* 0x0000000000007918 */ /* 0x000fe20000000000 */
.L_x_10:
[----:B------:R-:W2:Y:S01]  /*0820*/  SHFL.IDX PT, R0, R4, RZ, 0x1f ;  /* 0x00001fff04007589 */ /* 0x000ea200000e0000 */
[----:B------:R-:W-:Y:S01]  /*0830*/  NOP ;  /* 0x0000000000007918 */ /* 0x000fe20000000000 */
[----:B--2---:R-:W-:-:S13]  /*0840*/  ISETP.NE.AND P0, PT, R0, 0x3, PT ;  /* 0x000000030000780c */ /* 0x004fda0003f05270 */
[----:B------:R-:W-:Y:S05]  /*0850*/  @P0 BRA `(.L_x_11) ;  /* 0x0000000000300947 */ /* 0x000fea0003800000 */
[----:B------:R-:W2:Y:S01]  /*0860*/  S2UR UR7, SR_CgaCtaId ;  /* 0x00000000000779c3 */ /* 0x000ea20000008800 */
[----:B---3--:R-:W-:Y:S01]  /*0870*/  UMOV UR8, 0x400 ;  /* 0x0000040000087882 */ /* 0x008fe20000000000 */
[----:B------:R-:W-:Y:S01]  /*0880*/  UMOV UR5, 0x20 ;  /* 0x0000002000057882 */ /* 0x000fe20000000000 */
[----:B------:R-:W-:Y:S01]  /*0890*/  ELECT P0, URZ, PT ;  /* 0x0000000000ff782f */ /* 0x000fe20003800000 */
[----:B--2---:R-:W-:Y:S02]  /*08a0*/  ULEA UR7, UR7, UR8, 0x18 ;  /* 0x0000000807077291 */ /* 0x004fe4000f8ec0ff */
[----:B------:R-:W-:-:S04]  /*08b0*/  UIADD3 UR8, UPT, UPT, -UR5, 0x100000, URZ ;  /* 0x0010000005087890 */ /* 0x000fc8000fffe1ff */
[----:B------:R-:W-:Y:S02]  /*08c0*/  USHF.L.U32 UR9, UR8, 0xb, URZ ;  /* 0x0000000b08097899 */ /* 0x000fe400080006ff */
[----:B------:R-:W-:Y:S01]  /*08d0*/  USHF.L.U32 UR8, UR8, 0x1, URZ ;  /* 0x0000000108087899 */ /* 0x000fe200080006ff */
[----:B------:R-:W2:Y:S11]  /*08e0*/  FENCE.VIEW.ASYNC.S ;  /* 0x00000000000073c6 */ /* 0x000eb60000000000 */
[----:B--2---:R2:W3:Y:S01]  /*08f0*/  SYNCS.EXCH.64 URZ, [UR7+0xb0], UR8 ;  /* 0x0000b00807ff75b2 */ /* 0x0044e20008000100 */
[----:B------:R2:W1:Y:S01]  /*0900*/  SYNCS.EXCH.64 URZ, [UR7+0xb8], UR8 ;  /* 0x0000b80807ff75b2 */ /* 0x0004620008000100 */
[----:B------:R-:W-:Y:S01]  /*0910*/  NOP ;  /* 0x0000000000007918 */ /* 0x000fe20000000000 */
.L_x_11:
[----:B------:R-:W4:Y:S01]  /*0920*/  SHFL.IDX PT, R0, R4, RZ, 0x1f ;  /* 0x00001fff04007589 */ /* 0x000f2200000e0000 */
[----:B------:R-:W-:Y:S01]  /*0930*/  NOP ;  /* 0x0000000000007918 */ /* 0x000fe20000000000 */
[----:B----4-:R-:W-:-:S13]  /*0940*/  ISETP.NE.AND P0, PT, R0, 0x4, PT ;  /* 0x000000040000780c */ /* 0x010fda0003f05270 */
[----:B------:R-:W-:Y:S05]  /*0950*/  @P0 BRA `(.L_x_12) ;  /* 0x00000000004c0947 */ /* 0x000fea0003800000 */
[----:B--2---:R-:W2:Y:S01]  /*0960*/  S2UR UR7, SR_CgaCtaId ;  /* 0x00000000000779c3 */ /* 0x004ea20000008800 */
[----:B------:R-:W-:Y:S01]  /*0970*/  UMOV UR9, 0xe0 ;  /* 0x000000e000097882 */ /* 0x000fe20000000000 */
[----:B---3--:R-:W-:Y:S01]  /*0980*/  UMOV UR8, 0x400 ;  /* 0x0000040000087882 */ /* 0x008fe20000000000 */
[----:B------:R-:W-:Y:S01]  /*0990*/  USEL UR9, UR9, 0x100, UP3 ;  /* 0x0000010009097887 */ /* 0x000fe20009800000 */
[----:B------:R-:W-:Y:S01]  /*09a0*/  UMOV UR5, 0x1 ;  /* 0x0000000100057882 */ /* 0x000fe20000000000 */
[----:B------:R-:W-:Y:S01]  /*09b0*/  ELECT P0, URZ, PT ;  /* 0x0000000000ff782f */ /* 0x000fe20003800000 */
[----:B------:R-:W-:-:S04]  /*09c0*/  UIADD3 UR10, UPT, UPT, -UR5, 0x100000, URZ ;  /* 0x00100000050a7890 */ /* 0x000fc8000fffe1ff */
[----:B------:R-:W-:Y:S02]  /*09d0*/  USHF.L.U32 UR11, UR10, 0xb, URZ ;  /* 0x0000000b0a0b7899 */ /* 0x000fe400080006ff */
[----:B------:R-:W-:Y:S02]  /*09e0*/  USHF.L.U32 UR10, UR10, 0x1, URZ ;  /* 0x000000010a0a7899 */ /* 0x000fe400080006ff */
[----:B--2---:R-:W-:Y:S02]  /*09f0*/  ULEA UR7, UR7, UR8, 0x18 ;  /* 0x0000000807077291 */ /* 0x004fe4000f8ec0ff */
[----:B------:R-:W-:-:S04]  /*0a00*/  UIADD3 UR8, UPT, UPT, -UR9, 0x100000, URZ ;  /* 0x0010000009087890 */ /* 0x000fc8000fffe1ff */
[----:B------:R-:W-:Y:S02]  /*0a10*/  USHF.L.U32 UR9, UR8, 0xb, URZ ;  /* 0x0000000b08097899 */ /* 0x000fe400080006ff */
[----:B------:R-:W-:Y:S01]  /*0a20*/  USHF.L.U32 UR8, UR8, 0x1, URZ ;  /* 0x0000000108087899 */ /* 0x000fe200080006ff */
[----:B------:R-:W2:Y:S03]  /*0a30*/  FENCE.VIEW.ASYNC.S ;  /* 0x00000000000073c6 */ /* 0x000ea60000000000 */
[----:B--2---:R4:W2:Y:S08]  /*0a40*/  SYNCS.EXCH.64 URZ, [UR7+0xc0], UR10 ;  /* 0x0000c00a07ff75b2 */ /* 0x0048b00008000100 */
[----:B------:R4:W3:Y:S01]  /*0a50*/  SYNCS.EXCH.64 URZ, [UR7+0xd0], UR8 ;  /* 0x0000d00807ff75b2 */ /* 0x0008e20008000100 */
[----:B------:R4:W1:Y:S01]  /*0a60*/  SYNCS.EXCH.64 URZ, [UR7+0xc8], UR10 ;  /* 0x0000c80a07ff75b2 */ /* 0x0008620008000100 */
[----:B------:R4:W1:Y:S02]  /*0a70*/  SYNCS.EXCH.64 URZ, [UR7+0xd8], UR8 ;  /* 0x0000d80807ff75b2 */ /* 0x0008640008000100 */
[----:B----4-:R-:W-:Y:S01]  /*0a80*/  NOP ;  /* 0x0000000000007918 */ /* 0x010fe20000000000 */
.L_x_12:
[----:B------:R-:W4:Y:S01]  /*0a90*/  SHFL.IDX PT, R0, R4, RZ, 0x1f ;  /* 0x00001fff04007589 */ /* 0x000f2200000e0000 */
[----:B------:R-:W-:Y:S01]  /*0aa0*/  NOP ;  /* 0x0000000000007918 */ /* 0x000fe20000000000 */
[----:B----4-:R-:W-:-:S13]  /*0ab0*/  ISETP.NE.AND P0, PT, R0, 0x5, PT ;  /* 0x000000050000780c */ /* 0x010fda0003f05270 */
[----:B------:R-:W-:Y:S05]  /*0ac0*/  @P0 BRA `(.L_x_13) ;  /* 0x0000000000480947 */ /* 0x000fea0003800000 */
[----:B--23--:R-:W2:Y:S01]  /*0ad0*/  S2UR UR8, SR_CgaCtaId ;  /* 0x00000000000879c3 */ /* 0x00cea20000008800 */
        /* <DEDUP_REMOVED lines=10> */
[----:B--2---:R-:W-:Y:S01]  /*0b80*/  ULEA UR8, UR8, UR9, 0x18 ;  /* 0x0000000908087291 */ /* 0x004fe2000f8ec0ff */
[----:B------:R-:W2:Y:S11]  /*0b90*/  FENCE.VIEW.ASYNC.S ;  /* 0x00000000000073c6 */ /* 0x000eb60000000000 */
[----:B--2---:R4:W2:Y:S01]  /*0ba0*/  SYNCS.EXCH.64 URZ, [UR8+0xe0], UR10 ;  /* 0x0000e00a08ff75b2 */ /* 0x0048a20008000100 */
[----:B------:R4:W3:Y:S01]  /*0bb0*/  SYNCS.EXCH.64 URZ, [UR8+0xf0], UR12 ;  /* 0x0000f00c08ff75b2 */ /* 0x0008e20008000100 */
[----:B------:R4:W1:Y:S01]  /*0bc0*/  SYNCS.EXCH.64 URZ, [UR8+0xe8], UR10 ;  /* 0x0000e80a08ff75b2 */ /* 0x0008620008000100 */
[----:B------:R4:W1:Y:S02]  /*0bd0*/  SYNCS.EXCH.64 URZ, [UR8+0xf8], UR12 ;  /* 0x0000f80c08ff75b2 */ /* 0x0008640008000100 */
[----:B----4-:R-:W-:Y:S01]  /*0be0*/  NOP ;  /* 0x0000000000007918 */ /* 0x010fe20000000000 */
.L_x_13:
[----:B------:R-:W4:Y:S01]  /*0bf0*/  SHFL.IDX PT, R0, R4, RZ, 0x1f ;  /* 0x00001fff04007589 */ /* 0x000f2200000e0000 */
[----:B------:R-:W-:Y:S01]  /*0c00*/  NOP ;  /* 0x0000000000007918 */ /* 0x000fe20000000000 */
[----:B----4-:R-:W-:-:S13]  /*0c10*/  ISETP.NE.AND P0, PT, R0, 0x3, PT ;  /* 0x000000030000780c */ /* 0x010fda0003f05270 */
[----:B------:R-:W-:Y:S05]  /*0c20*/  @P0 BRA `(.L_x_14) ;  /* 0x0000000000380947 */ /* 0x000fea0003800000 */
[----:B--2---:R-:W2:Y:S01]  /*0c30*/  S2UR UR7, SR_CgaCtaId ;  /* 0x00000000000779c3 */ /* 0x004ea20000008800 */
        /* <DEDUP_REMOVED lines=8> */
[----:B--2---:R4:W2:Y:S01]  /*0cc0*/  SYNCS.EXCH.64 URZ, [UR7+0x100], UR8 ;  /* 0x0001000807ff75b2 */ /* 0x0048a20008000100 */
[----:B------:R4:W3:Y:S01]  /*0cd0*/  SYNCS.EXCH.64 URZ, [UR7+0x110], UR8 ;  /* 0x0001100807ff75b2 */ /* 0x0008e20008000100 */
[----:B------:R4:W1:Y:S01]  /*0ce0*/  SYNCS.EXCH.64 URZ, [UR7+0x108], UR8 ;  /* 0x0001080807ff75b2 */ /* 0x0008620008000100 */
[----:B------:R4:W1:Y:S02]  /*0cf0*/  SYNCS.EXCH.64 URZ, [UR7+0x118], UR8 ;  /* 0x0001180807ff75b2 */ /* 0x0008640008000100 */
[----:B----4-:R-:W-:Y:S01]  /*0d00*/  NOP ;  /* 0x0000000000007918 */ /* 0x010fe20000000000 */
.L_x_14:
[----:B--2---:R-:W2:Y:S01]  /*0d10*/  S2UR UR9, SR_CTAID.X ;  /* 0x00000000000979c3 */ /* 0x004ea20000002500 */
[----:B------:R-:W-:-:S05]  /*0d20*/  CS2R.32 R19, SR_CgaSize ;  /* 0x0000000000137805 */ /* 0x000fca0000008a00 */
[----:B------:R-:W-:-:S05]  /*0d30*/  IMAD R19, R19, -0xa0, RZ ;  /* 0xffffff6013137824 */ /* 0x000fca00078e02ff */
[----:B---3--:R-:W-:-:S14]  /*0d40*/  R2UR UR8, R19 ;  /* 0x00000000130872ca */ /* 0x008fdc00000e0000 */
[----:B------:R-:W3:Y:S01]  /*0d50*/  LDCU UR8, c[0x0][UR8+0x2b0] ;  /* 0x00005600080877ac */ /* 0x000ee20008000800 */
[----:B------:R-:W-:Y:S01]  /*0d60*/  NOP ;  /* 0x0000000000007918 */ /* 0x000fe20000000000 */
[----:B------:R-:W-:-:S05]  /*0d70*/  CS2R.32 R19, SR_CgaSize ;  /* 0x0000000000137805 */ /* 0x000fca0000008a00 */
[----:B------:R-:W-:-:S05]  /*0d80*/  IMAD R19, R19, -0xa0, RZ ;  /* 0xffffff6013137824 */ /* 0x000fca00078e02ff */
[----:B------:R-:W-:-:S14]  /*0d90*/  R2UR UR5, R19 ;  /* 0x00000000130572ca */ /* 0x000fdc00000e0000 */
[----:B------:R-:W4:Y:S01]  /*0da0*/  LDCU UR5, c[0x0][UR5+0x2b4] ;  /* 0x00005680050577ac */ /* 0x000f220008000800 */
[----:B------:R-:W1:Y:S08]  /*0db0*/  S2UR UR7, SR_CTAID.Y ;  /* 0x00000000000779c3 */ /* 0x000e700000002600 */
[----:B------:R-:W4:Y:S01]  /*0dc0*/  LDC R12, c[0x0][0xb24] ;  /* 0x0002c900ff0c7b82 */ /* 0x000f220000000800 */
[----:B--2---:R-:W-:-:S07]  /*0dd0*/  I2FP.F32.U32 R0, UR9 ;  /* 0x0000000900007c45 */ /* 0x004fce0008201000 */
[----:B------:R-:W2:Y:S01]  /*0de0*/  S2UR UR36, SR_CTAID.Z ;  /* 0x00000000002479c3 */ /* 0x000ea20000002700 */
[----:B------:R-:W-:Y:S02]  /*0df0*/  IMAD.U32 R19, RZ, RZ, UR9 ;  /* 0x00000009ff137e24 */ /* 0x000fe4000f8e00ff */
[----:B---3--:R-:W-:Y:S01]  /*0e00*/  FMUL R0, R0, UR8 ;  /* 0x0000000800007c20 */ /* 0x008fe20008400000 */
[----:B------:R-:W-:-:S05]  /*0e10*/  CS2R.32 R18, SR_CgaSize ;  /* 0x0000000000127805 */ /* 0x000fca0000008a00 */
[----:B------:R-:W-:-:S05]  /*0e20*/  IMAD R18, R18, -0xa0, RZ ;  /* 0xffffff6012127824 */ /* 0x000fca00078e02ff */
[----:B------:R-:W-:-:S14]  /*0e30*/  R2UR UR8, R18 ;  /* 0x00000000120872ca */ /* 0x000fdc00000e0000 */
[----:B------:R-:W3:Y:S01]  /*0e40*/  LDCU UR8, c[0x0][UR8+0x2a0] ;  /* 0x00005400080877ac */ /* 0x000ee20008000800 */
[----:B-1----:R-:W-:Y:S01]  /*0e50*/  I2FP.F32.U32 R3, UR7 ;  /* 0x0000000700037c45 */ /* 0x002fe20008201000 */
[----:B------:R1:W2:Y:S01]  /*0e60*/  F2I.U32.TRUNC.NTZ R2, R0 ;  /* 0x0000000000027305 */ /* 0x0002a2000020f000 */
[----:B------:R-:W-:Y:S01]  /*0e70*/  IMAD.U32 R18, RZ, RZ, UR7 ;  /* 0x00000007ff127e24 */ /* 0x000fe2000f8e00ff */
[----:B------:R-:W-:Y:S01]  /*0e80*/  BAR.SYNC.DEFER_BLOCKING 0x0 ;  /* 0x0000000000007b1d */ /* 0x000fe20000010000 */
[----:B----4-:R-:W-:Y:S01]  /*0e90*/  ISETP.GE.AND P0, PT, R12, 0x1, PT ;  /* 0x000000010c00780c */ /* 0x010fe20003f06270 */
[----:B-1----:R-:W-:Y:S01]  /*0ea0*/  FMUL R0, R3, UR5 ;  /* 0x0000000503007c20 */ /* 0x002fe20008400000 */
[----:B------:R-:W-:-:S06]  /*0eb0*/  RPCMOV.32 Rpc.LO, R3 ;  /* 0x0000000300007352 */ /* 0x000fcc0000000000 */
[----:B------:R-:W-:-:S05]  /*0ec0*/  CS2R.32 R3, SR_CgaSize ;  /* 0x0000000000037805 */ /* 0x000fca0000008a00 */
[----:B------:R-:W-:-:S05]  /*0ed0*/  IMAD R3, R3, -0xa0, RZ ;  /* 0xffffff6003037824 */ /* 0x000fca00078e02ff */
[----:B------:R-:W-:Y:S02]  /*0ee0*/  R2UR UR5, R3 ;  /* 0x00000000030572ca */ /* 0x000fe400000e0000 */
[----:B------:R-:W-:-:S12]  /*0ef0*/  RPCMOV.32 R3, Rpc.LO ;  /* 0x0000000000037353 */ /* 0x000fd80000000000 */
[----:B------:R-:W1:Y:S01]  /*0f00*/  LDCU UR5, c[0x0][UR5+0x2a4] ;  /* 0x00005480050577ac */ /* 0x000e620008000800 */
[----:B--2---:R-:W-:Y:S01]  /*0f10*/  R2UR UR40, R2 ;  /* 0x00000000022872ca */ /* 0x004fe200000e0000 */
[----:B------:R-:W2:-:S12]  /*0f20*/  F2I.U32.TRUNC.NTZ R0, R0 ;  /* 0x0000000000007305 */ /* 0x000e98000020f000 */
[----:B------:R-:W-:-:S04]  /*0f30*/  UIADD3 UR40, UPT, UPT, -UR40, URZ, URZ ;  /* 0x000000ff28287290 */ /* 0x000fc8000fffe1ff */
[----:B---3--:R-:W-:Y:S01]  /*0f40*/  UIMAD UR40, UR8, UR40, UR9 ;  /* 0x00000028082872a4 */ /* 0x008fe2000f8e0209 */
[----:B--2---:R-:W-:-:S13]  /*0f50*/  R2UR UR39, R0 ;  /* 0x00000000002772ca */ /* 0x004fda00000e0000 */
[----:B------:R-:W-:-:S04]  /*0f60*/  UIADD3 UR39, UPT, UPT, -UR39, URZ, URZ ;  /* 0x000000ff27277290 */ /* 0x000fc8000fffe1ff */
[----:B-1----:R-:W-:Y:S01]  /*0f70*/  UIMAD UR39, UR5, UR39, UR7 ;  /* 0x00000027052772a4 */ /* 0x002fe2000f8e0207 */
[----:B------:R-:W-:Y:S11]  /*0f80*/  @!P0 BRA `(.L_x_15) ;  /* 0x0000000000b88947 */ /* 0x000ff60003800000 */
[----:B------:R-:W1:Y:S01]  /*0f90*/  LDC.64 R8, c[0x0][0xb18] ;  /* 0x0002c600ff087b82 */ /* 0x000e620000000a00 */
[----:B------:R-:W-:-:S07]  /*0fa0*/  ISETP.NE.AND P0, PT, R12, 0x1, PT ;  /* 0x000000010c00780c */ /* 0x000fce0003f05270 */
[----:B------:R-:W2:Y:S08]  /*0fb0*/  LDC R15, c[0x0][0xb0c] ;  /* 0x0002c300ff0f7b82 */ /* 0x000eb00000000800 */
[----:B------:R-:W3:Y:S08]  /*0fc0*/  LDC R3, c[0x0][0x370] ;  /* 0x0000dc00ff037b82 */ /* 0x000ef00000000800 */
[----:B------:R-:W4:Y:S01]  /*0fd0*/  LDC R0, c[0x0][0x374] ;  /* 0x0000dd00ff007b82 */ /* 0x000f220000000800 */
[----:B-1----:R-:W-:-:S07]  /*0fe0*/  ISETP.NE.AND P1, PT, R8, 0x1, PT ;  /* 0x000000010800780c */ /* 0x002fce0003f25270 */
[----:B------:R-:W3:Y:S01]  /*0ff0*/  LDC.64 R6, c[0x0][0xb10] ;  /* 0x0002c400ff067b82 */ /* 0x000ee20000000a00 */
[----:B--2---:R-:W-:-:S07]  /*1000*/  ISETP.NE.AND P2, PT, R15, 0x1, PT ;  /* 0x000000010f00780c */ /* 0x004fce0003f45270 */
[----:B------:R-:W1:Y:S08]  /*1010*/  LDC R14, c[0x0][0xb20] ;  /* 0x0002c800ff0e7b82 */ /* 0x000e700000000800 */
[----:B------:R-:W2:Y:S01]  /*1020*/  LDC.64 R4, c[0x0][0xb28] ;  /* 0x0002ca00ff047b82 */ /* 0x000ea20000000a00 */
[----:B----4-:R-:W-:-:S04]  /*1030*/  IMAD.HI.U32 R2, R0, R9, RZ ;  /* 0x0000000900027227 */ /* 0x010fc800078e00ff */
[----:B------:R-:W-:-:S04]  /*1040*/  IMAD.HI.U32 R9, R18, R9, RZ ;  /* 0x0000000912097227 */ /* 0x000fc800078e00ff */
[----:B---3--:R-:W-:-:S04]  /*1050*/  IMAD.HI.U32 R10, R3, R6, RZ ;  /* 0x00000006030a7227 */ /* 0x008fc800078e00ff */
[----:B------:R-:W-:Y:S01]  /*1060*/  IMAD.HI.U32 R6, R19, R6, RZ ;  /* 0x0000000613067227 */ /* 0x000fe200078e00ff */
[-C--:B------:R-:W-:Y:S02]  /*1070*/  @P2 SHF.R.U32.HI R3, RZ, R7.reuse, R10 ;  /* 0x00000007ff032219 */ /* 0x080fe4000001160a */
[-C--:B-1----:R-:W-:Y:S02]  /*1080*/  @P1 SHF.R.U32.HI R0, RZ, R14.reuse, R2 ;  /* 0x0000000eff001219 */ /* 0x082fe40000011602 */
[----:B------:R-:W-:Y:S02]  /*1090*/  SHF.R.U32.HI R9, RZ, R14, R9 ;  /* 0x0000000eff097219 */ /* 0x000fe40000011609 */
[----:B------:R-:W-:Y:S01]  /*10a0*/  SHF.R.U32.HI R7, RZ, R7, R6 ;  /* 0x00000007ff077219 */ /* 0x000fe20000011606 */
[----:B--2---:R-:W-:-:S04]  /*10b0*/  IMAD.HI.U32 R10, R0, R4, RZ ;  /* 0x00000004000a7227 */ /* 0x004fc800078e00ff */
[----:B------:R-:W-:Y:S01]  /*10c0*/  IMAD.HI.U32 R2, R3, R4, RZ ;  /* 0x0000000403027227 */ /* 0x000fe200078e00ff */
[----:B------:R-:W-:-:S04]  /*10d0*/  @P0 SHF.R.U32.HI R0, RZ, R5, R10 ;  /* 0x00000005ff000219 */ /* 0x000fc8000001160a */
[----:B------:R-:W-:Y:S01]  /*10e0*/  @P0 SHF.R.U32.HI R3, RZ, R5, R2 ;  /* 0x00000005ff030219 */ /* 0x000fe20000011602 */
[-C--:B------:R-:W-:Y:S01]  /*10f0*/  IMAD R6, R0, R12.reuse, RZ ;  /* 0x0000000c00067224 */ /* 0x080fe200078e02ff */
[----:B------:R-:W-:Y:S02]  /*1100*/  SEL R0, R18, R9, !P1 ;  /* 0x0000000912007207 */ /* 0x000fe40004800000 */
[----:B------:R-:W-:Y:S01]  /*1110*/  SEL R2, R19, R7, !P2 ;  /* 0x0000000713027207 */ /* 0x000fe20005000000 */
[----:B------:R-:W-:Y:S01]  /*1120*/  IMAD R7, R3, R12, RZ ;  /* 0x0000000c03077224 */ /* 0x000fe200078e02ff */
[C---:B------:R-:W-:Y:S01]  /*1130*/  ISETP.GE.AND P1, PT, R0.reuse, R6, PT ;  /* 0x000000060000720c */ /* 0x040fe20003f26270 */
[----:B------:R-:W-:-:S03]  /*1140*/  IMAD.HI.U32 R6, R0, R4, RZ ;  /* 0x0000000400067227 */ /* 0x000fc600078e00ff */
[----:B------:R-:W-:Y:S02]  /*1150*/  ISETP.GE.OR P1, PT, R2, R7, P1 ;  /* 0x000000070200720c */ /* 0x000fe40000f26670 */
[----:B------:R-:W-:-:S04]  /*1160*/  SHF.R.U32.HI R6, RZ, R5, R6 ;  /* 0x00000005ff067219 */ /* 0x000fc80000011606 */
[----:B------:R-:W-:-:S04]  /*1170*/  SEL R6, R0, R6, !P0 ;  /* 0x0000000600067207 */ /* 0x000fc80004000000 */
[----:B------:R-:W-:-:S03]  /*1180*/  IADD3 R7, PT, PT, -R6, RZ, RZ ;  /* 0x000000ff06077210 */ /* 0x000fc60007ffe1ff */
[----:B------:R-:W-:-:S05]  /*1190*/  @!P1 IMAD.HI.U32 R4, R2, R4, RZ ;  /* 0x0000000402049227 */ /* 0x000fca00078e00ff */
[----:B------:R-:W-:Y:S01]  /*11a0*/  @!P1 SHF.R.U32.HI R4, RZ, R5, R4 ;  /* 0x00000005ff049219 */ /* 0x000fe20000011604 */
[----:B------:R-:W-:Y:S01]  /*11b0*/  IMAD R5, R12, R7, R0 ;  /* 0x000000070c057224 */ /* 0x000fe200078e0200 */
[----:B------:R-:W-:Y:S02]  /*11c0*/  IADD3 R7, PT, PT, -R0, RZ, RZ ;  /* 0x000000ff00077210 */ /* 0x000fe40007ffe1ff */
[----:B------:R-:W-:-:S03]  /*11d0*/  @!P1 SEL R4, R2, R4, !P0 ;  /* 0x0000000402049207 */ /* 0x000fc60004000000 */
[----:B------:R-:W-:Y:S02]  /*11e0*/  IMAD R18, R8, R7, R18 ;  /* 0x0000000708127224 */ /* 0x000fe400078e0212 */
[--C-:B------:R-:W-:Y:S02]  /*11f0*/  @!P1 IMAD.IADD R6, R6, 0x1, -R4.reuse ;  /* 0x0000000106069824 */ /* 0x100fe400078e0a04 */
[----:B------:R-:W-:Y:S01]  /*1200*/  @!P1 IMAD R4, R5, R3, R4 ;  /* 0x0000000305049224 */ /* 0x000fe200078e0204 */
[----:B------:R-:W-:Y:S01]  /*1210*/  IADD3 R3, PT, PT, -R2, RZ, RZ ;  /* 0x000000ff02037210 */ /* 0x000fe20007ffe1ff */
[----:B------:R-:W-:Y:S02]  /*1220*/  @!P1 IMAD R0, R6, R12, R2 ;  /* 0x0000000c06009224 */ /* 0x000fe400078e0202 */
[----:B------:R-:W-:Y:S02]  /*1230*/  @!P1 IMAD.MOV.U32 R2, RZ, RZ, R4 ;  /* 0x000000ffff029224 */ /* 0x000fe400078e0004 */
[----:B------:R-:W-:-:S02]  /*1240*/  IMAD R19, R15, R3, R19 ;  /* 0x000000030f137224 */ /* 0x000fc400078e0213 */
[----:B------:R-:W-:Y:S02]  /*1250*/  IMAD R18, R0, R8, R18 ;  /* 0x0000000800127224 */ /* 0x000fe400078e0212 */
[----:B------:R-:W-:Y:S02]  /*1260*/  IMAD R19, R2, R15, R19 ;  /* 0x0000000f02137224 */ /* 0x000fe400078e0213 */
.L_x_15:
[----:B------:R-:W1:Y:S01]  /*1270*/  LDCU UR5, c[0x0][0xb30] ;  /* 0x00016600ff0577ac */ /* 0x000e620008000800 */
[----:B------:R-:W2:Y:S01]  /*1280*/  S2UR UR38, SR_CgaCtaId ;  /* 0x00000000002679c3 */ /* 0x000ea20000008800 */
[----:B-1----:R-:W-:-:S09]  /*1290*/  UISETP.NE.AND UP1, UPT, UR5, 0x1, UPT ;  /* 0x000000010500788c */ /* 0x002fd2000bf25270 */
[----:B--2---:R-:W-:Y:S05]  /*12a0*/  BRA.U UP1, `(.L_x_16) ;  /* 0x0000000101407547 */ /* 0x004fea000b800000 */
[----:B------:R-:W1:Y:S08]  /*12b0*/  LDC.64 R2, c[0x0][0xb10] ;  /* 0x0002c400ff027b82 */ /* 0x000e700000000a00 */
[----:B------:R-:W2:Y:S08]  /*12c0*/  LDC.64 R4, c[0x0][0xb18] ;  /* 0x0002c600ff047b82 */ /* 0x000eb00000000a00 */
[----:B------:R-:W3:Y:S08]  /*12d0*/  LDC R7, c[0x0][0xb20] ;  /* 0x0002c800ff077b82 */ /* 0x000ef00000000800 */
[----:B------:R-:W4:Y:S01]  /*12e0*/  LDC R6, c[0x0][0xb0c] ;  /* 0x0002c300ff067b82 */ /* 0x000f220000000800 */
[----:B-1----:R-:W-:-:S05]  /*12f0*/  IMAD.HI.U32 R2, R19, R2, RZ ;  /* 0x0000000213027227 */ /* 0x002fca00078e00ff */
[----:B------:R-:W-:Y:S01]  /*1300*/  SHF.R.U32.HI R2, RZ, R3, R2 ;  /* 0x00000003ff027219 */ /* 0x000fe20000011602 */
[----:B--2---:R-:W-:Y:S01]  /*1310*/  IMAD.HI.U32 R0, R18, R5, RZ ;  /* 0x0000000512007227 */ /* 0x004fe200078e00ff */
[----:B------:R-:W-:-:S04]  /*1320*/  ISETP.NE.AND P0, PT, R4, 0x1, PT ;  /* 0x000000010400780c */ /* 0x000fc80003f05270 */
[----:B---3--:R-:W-:-:S04]  /*1330*/  SHF.R.U32.HI R0, RZ, R7, R0 ;  /* 0x00000007ff007219 */ /* 0x008fc80000011600 */
[----:B------:R-:W-:Y:S02]  /*1340*/  SEL R0, R18, R0, !P0 ;  /* 0x0000000012007207 */ /* 0x000fe40004000000 */
[----:B----4-:R-:W-:-:S04]  /*1350*/  ISETP.NE.AND P1, PT, R6, 0x1, PT ;  /* 0x000000010600780c */ /* 0x010fc80003f25270 */
[----:B------:R-:W-:-:S05]  /*1360*/  SEL R2, R19, R2, !P1 ;  /* 0x0000000213027207 */ /* 0x000fca0004800000 */
[----:B------:R-:W-:Y:S02]  /*1370*/  IMAD.IADD R3, R0, 0x1, -R2 ;  /* 0x0000000100037824 */ /* 0x000fe400078e0a02 */
[----:B------:R-:W-:Y:S02]  /*1380*/  IMAD.IADD R0, R2, 0x1, -R0 ;  /* 0x0000000102007824 */ /* 0x000fe400078e0a00 */
[----:B------:R-:W-:Y:S02]  /*1390*/  IMAD R19, R3, R6, R19 ;  /* 0x0000000603137224 */ /* 0x000fe400078e0213 */
[----:B------:R-:W-:Y:S02]  /*13a0*/  IMAD R18, R0, R4, R18 ;  /* 0x0000000400127224 */ /* 0x000fe400078e0212 */
.L_x_16:
[----:B------:R-:W-:Y:S01]  /*13b0*/  BAR.SYNC.DEFER_BLOCKING 0x0 ;  /* 0x0000000000007b1d */ /* 0x000fe20000010000 */
[----:B------:R-:W-:Y:S01]  /*13c0*/  UISETP.NE.AND UP1, UPT, UR4, 0x2, UPT ;  /* 0x000000020400788c */ /* 0x000fe2000bf25270 */
[----:B------:R-:W-:Y:S02]  /*13d0*/  ISETP.NE.OR P5, PT, R11, 0x2, !P5 ;  /* 0x000000020b00780c */ /* 0x000fe40006fa5670 */
[----:B------:R-:W-:Y:S02]  /*13e0*/  LOP3.LUT R14, R13, 0x1f, RZ, 0xc0, !PT ;  /* 0x0000001f0d0e7812 */ /* 0x000fe400078ec0ff */
[----:B------:R-:W1:Y:S04]  /*13f0*/  LDCU UR37, c[0x0][0xb24] ;  /* 0x00016480ff2577ac */ /* 0x000e680008000800 */
[----:B------:R-:W-:Y:S05]  /*1400*/  BRA.U UP1, `(.L_x_17) ;  /* 0x0000001101c07547 */ /* 0x000fea000b800000 */
[----:B------:R-:W2:Y:S01]  /*1410*/  LDCU UR13, c[0x0][0x38c] ;  /* 0x00007180ff0d77ac */ /* 0x000ea20008000800 */
[----:B------:R-:W3:Y:S01]  /*1420*/  LDC R25, c[0x0][0x370] ;  /* 0x0000dc00ff197b82 */ /* 0x000ee20000000800 */
[----:B------:R-:W-:Y:S01]  /*1430*/  HFMA2 R23, -RZ, RZ, 0, 0 ;  /* 0x00000000ff177431 */ /* 0x000fe200000001ff */
[----:B------:R-:W-:Y:S01]  /*1440*/  ISETP.EQ.OR P4, PT, R14, RZ, P5 ;  /* 0x000000ff0e00720c */ /* 0x000fe20002f82670 */
[----:B------:R-:W-:Y:S01]  /*1450*/  IMAD.MOV.U32 R0, RZ, RZ, 0x1 ;  /* 0x00000001ff007424 */ /* 0x000fe200078e00ff */
[----:B------:R-:W-:Y:S01]  /*1460*/  CS2R R20, SRZ ;  /* 0x0000000000147805 */ /* 0x000fe2000001ff00 */
[----:B------:R-:W-:Y:S01]  /*1470*/  IMAD.MOV.U32 R22, RZ, RZ, 0x1 ;  /* 0x00000001ff167424 */ /* 0x000fe200078e00ff */
[----:B------:R-:W4:Y:S02]  /*1480*/  LDCU.64 UR22, c[0x0][0x348] ;  /* 0x00006900ff1677ac */ /* 0x000f240008000a00 */
[----:B------:R-:W1:Y:S01]  /*1490*/  LDC R24, c[0x0][0x374] ;  /* 0x0000dd00ff187b82 */ /* 0x000e620000000800 */
[----:B------:R-:W-:Y:S01]  /*14a0*/  UMOV UR6, URZ ;  /* 0x000000ff00067c82 */ /* 0x000fe20008000000 */
[----:B--2---:R-:W-:-:S04]  /*14b0*/  UIADD3 UR5, UPT, UPT, UR13, 0x3f, URZ ;  /* 0x0000003f0d057890 */ /* 0x004fc8000fffe0ff */
[----:B------:R-:W-:-:S04]  /*14c0*/  USHF.R.S32.HI UR4, URZ, 0x1f, UR5 ;  /* 0x0000001fff047899 */ /* 0x000fc80008011405 */
[----:B------:R-:W-:-:S04]  /*14d0*/  ULEA.HI UR4, UR4, UR5, URZ, 0x6 ;  /* 0x0000000504047291 */ /* 0x000fc8000f8f30ff */
[----:B------:R-:W-:Y:S02]  /*14e0*/  USHF.R.S32.HI UR15, URZ, 0x6, UR4 ;  /* 0x00000006ff0f7899 */ /* 0x000fe40008011404 */
[----:B------:R-:W-:Y:S02]  /*14f0*/  UIADD3 UR4, UPT, UPT, UR13, -0x1, URZ ;  /* 0xffffffff0d047890 */ /* 0x000fe4000fffe0ff */
[----:B------:R-:W-:Y:S02]  /*1500*/  UISETP.LT.U32.AND UP0, UPT, UR15, 0x7, UPT ;  /* 0x000000070f00788c */ /* 0x000fe4000bf01070 */
[----:B------:R-:W-:Y:S02]  /*1510*/  UISETP.GE.U32.AND UP1, UPT, UR4, -0x7f, UPT ;  /* 0xffffff810400788c */ /* 0x000fe4000bf26070 */
[----:B------:R-:W-:Y:S02]  /*1520*/  USEL UR14, UR15, 0x7, UP0 ;  /* 0x000000070f0e7887 */ /* 0x000fe40008000000 */
[----:B------:R-:W-:-:S02]  /*1530*/  UIADD3 UR13, UPT, UPT, UR13, 0x7e, URZ ;  /* 0x0000007e0d0d7890 */ /* 0x000fc4000fffe0ff */
[----:B------:R-:W-:Y:S02]  /*1540*/  UIADD3 UR5, UPT, UPT, UR14, -0x1, URZ ;  /* 0xffffffff0e057890 */ /* 0x000fe4000fffe0ff */
[----:B------:R-:W-:-:S03]  /*1550*/  UIADD3 UR7, UPT, UPT, UR15, -UR14, URZ ;  /* 0x8000000e0f077290 */ /* 0x000fc6000fffe0ff */
[----:B------:R-:W-:-:S04]  /*1560*/  @UP1 UIADD3 UR5, UPT, UPT, UR14, URZ, URZ ;  /* 0x000000ff0e051290 */ /* 0x000fc8000fffe0ff */
[----:B---34-:R-:W-:-:S12]  /*1570*/  UIADD3 UR5, UPT, UPT, UR5, 0x1, URZ ;  /* 0x0000000105057890 */ /* 0x018fd8000fffe0ff */
.L_x_35:
[----:B------:R-:W-:Y:S01]  /*1580*/  UISETP.NE.AND UP0, UPT, UR38, URZ, UPT ;  /* 0x000000ff2600728c */ /* 0x000fe2000bf05270 */
[----:B------:R-:W2:Y:S08]  /*1590*/  S2UR UR38, SR_CgaCtaId ;  /* 0x00000000002679c3 */ /* 0x000eb00000008800 */
[----:B------:R-:W-:Y:S05]  /*15a0*/  BRA.U UP0, `(.L_x_18) ;  /* 0x0000000100347547 */ /* 0x000fea000b800000 */
[----:B------:R-:W3:Y:S01]  /*15b0*/  S2R R2, SR_CgaCtaId ;  /* 0x0000000000027919 */ /* 0x000ee20000008800 */
[----:B------:R-:W-:-:S04]  /*15c0*/  MOV R3, 0x400 ;  /* 0x0000040000037802 */ /* 0x000fc80000000f00 */
[----:B---3--:R-:W-:Y:S02]  /*15d0*/  LEA R2, R2, R3, 0x18 ;  /* 0x0000000302027211 */ /* 0x008fe400078ec0ff */
[----:B------:R-:W-:-:S03]  /*15e0*/  SHF.L.U32 R3, R22, 0x1f, RZ ;  /* 0x0000001f16037819 */ /* 0x000fc600000006ff */
[----:B------:R-:W-:-:S04]  /*15f0*/  IMAD R2, R21, 0x8, R2 ;  /* 0x0000000815027824 */ /* 0x000fc800078e0202 */
[----:B------:R-:W3:Y:S02]  /*1600*/  SYNCS.PHASECHK.TRANS64.TRYWAIT P0, [R2+URZ+0x110], R3 ;  /* 0x00011003020075a7 */ /* 0x000ee400080011ff */
[----:B---3--:R-:W-:Y:S05]  /*1610*/  @!P0 BRA `(.L_x_19) ;  /* 0x000000c000348947 */ /* 0x008fea0003800000 */
.L_x_302:
[----:B------:R3:W-:Y:S02]  /*1620*/  SYNCS.ARRIVE.TRANS64.A1T0 RZ, [R2+URZ+0x100], RZ ;  /* 0x000100ff02ff79a7 */ /* 0x0007e400081000ff */
[----:B---3--:R-:W-:-:S05]  /*1630*/  VIADD R2, R21, 0x1 ;  /* 0x0000000115027836 */ /* 0x008fca0000000000 */
[----:B------:R-:W-:-:S04]  /*1640*/  ISETP.NE.AND P0, PT, R2, 0x2, PT ;  /* 0x000000020200780c */ /* 0x000fc80003f05270 */
[----:B------:R-:W-:Y:S02]  /*1650*/  SEL R3, RZ, 0x1, P0 ;  /* 0x00000001ff037807 */ /* 0x000fe40000000000 */
[----:B------:R-:W-:Y:S02]  /*1660*/  SEL R21, R2, RZ, P0 ;  /* 0x000000ff02157207 */ /* 0x000fe40000000000 */
[----:B------:R-:W-:-:S07]  /*1670*/  LOP3.LUT R22, R22, R3, RZ, 0x3c, !PT ;  /* 0x0000000316167212 */ /* 0x000fce00078e3cff */
.L_x_18:
[----:B------:R-:W-:Y:S01]  /*1680*/  UMOV UR4, 0x400 ;  /* 0x0000040000047882 */ /* 0x000fe20000000000 */
[----:B------:R-:W-:Y:S01]  /*1690*/  SHF.L.U32 R2, R0, 0x1f, RZ ;  /* 0x0000001f00027819 */ /* 0x000fe200000006ff */
[----:B--2---:R-:W-:Y:S01]  /*16a0*/  ULEA UR4, UR38, UR4, 0x18 ;  /* 0x0000000426047291 */ /* 0x004fe2000f8ec0ff */
[----:B------:R-:W-:Y:S01]  /*16b0*/  R2UR UR35, R19 ;  /* 0x00000000132372ca */ /* 0x000fe200000e0000 */
[----:B------:R-:W-:Y:S01]  /*16c0*/  UISETP.GE.U32.AND UP0, UPT, UR13, 0x7f, UPT ;  /* 0x0000007f0d00788c */ /* 0x000fe2000bf06070 */
[----:B------:R-:W-:Y:S01]  /*16d0*/  R2UR UR11, R18 ;  /* 0x00000000120b72ca */ /* 0x000fe200000e0000 */
[----:B------:R-:W-:Y:S01]  /*16e0*/  ULEA UR8, UR6, UR4, 0x3 ;  /* 0x0000000406087291 */ /* 0x000fe2000f8e18ff */
[----:B------:R-:W-:-:S08]  /*16f0*/  UMOV UR24, URZ ;  /* 0x000000ff00187c82 */ /* 0x000fd00008000000 */
[----:B------:R2:W3:Y:S01]  /*1700*/  SYNCS.PHASECHK.TRANS64.TRYWAIT P0, [UR8+0x38], R2 ;  /* 0x00003802ff0075a7 */ /* 0x0004e20008001108 */
[----:B------:R-:W-:Y:S02]  /*1710*/  USHF.L.U32 UR35, UR35, 0x7, URZ ;  /* 0x0000000723237899 */ /* 0x000fe400080006ff */
[----:B------:R-:W-:Y:S01]  /*1720*/  USHF.L.U32 UR11, UR11, 0x8, URZ ;  /* 0x000000080b0b7899 */ /* 0x000fe200080006ff */
[----:B------:R-:W-:Y:S11]  /*1730*/  BRA.U !UP0, `(.L_x_20) ;  /* 0x0000000108a87547 */ /* 0x000ff6000b800000 */
[----:B------:R-:W-:Y:S01]  /*1740*/  UMOV UR16, URZ ;  /* 0x000000ff00107c82 */ /* 0x000fe20008000000 */
[----:B------:R-:W-:-:S05]  /*1750*/  UMOV UR17, UR6 ;  /* 0x0000000600117c82 */ /* 0x000fca0008000000 */
.L_x_25:
[----:B------:R-:W-:Y:S01]  /*1760*/  ULEA UR33, UR17, UR4, 0x3 ;  /* 0x0000000411217291 */ /* 0x000fe2000f8e18ff */
[----:B---3--:R-:W-:Y:S01]  /*1770*/  @!P5 MOV R3, 0x6000 ;  /* 0x000060000003d802 */ /* 0x008fe20000000f00 */
[----:B-1-3--:R-:W-:Y:S10]  /*1780*/  @P0 BRA `(.L_x_21) ;  /* 0x00000000000c0947 */ /* 0x00aff40003800000 */
[----:B--2---:R-:W-:-:S04]  /*1790*/  SHF.L.U32 R2, R0, 0x1f, RZ ;  /* 0x0000001f00027819 */ /* 0x004fc800000006ff */
[----:B------:R-:W2:Y:S02]  /*17a0*/  SYNCS.PHASECHK.TRANS64.TRYWAIT P0, [UR33+0x38], R2 ;  /* 0x00003802ff0075a7 */ /* 0x000ea40008001121 */
[----:B--2---:R-:W-:Y:S05]  /*17b0*/  @!P0 BRA `(.L_x_22) ;  /* 0x000000bc00e08947 */ /* 0x004fea0003800000 */
.L_x_21:
[----:B------:R3:W-:Y:S01]  /*17c0*/  @!P5 SYNCS.ARRIVE.TRANS64 RZ, [UR33], R3 ;  /* 0x00000003ffffd9a7 */ /* 0x0007e20008000021 */
[----:B------:R-:W-:Y:S04]  /*17d0*/  BSSY.RECONVERGENT B0, `(.L_x_23) ;  /* 0x0000003000007945 */ /* 0x000fe80003800200 */
[----:B------:R-:W-:Y:S05]  /*17e0*/  @P4 BRA `(.L_x_24) ;  /* 0x0000000000044947 */ /* 0x000fea0003800000 */
[----:B-1----:R-:W-:Y:S05]  /*17f0*/  BPT.TRAP 0x1 ;  /* 0x000000040000795c */ /* 0x002fea0000300000 */
.L_x_24:
[----:B-1----:R-:W-:Y:S05]  /*1800*/  BSYNC.RECONVERGENT B0 ;  /* 0x0000000000007941 */ /* 0x002fea0003800200 */
.L_x_23:
[----:B------:R-:W-:Y:S02]  /*1810*/  UIADD3 UR6, UPT, UPT, UR17, 0x1, URZ ;  /* 0x0000000111067890 */ /* 0x000fe4000fffe0ff */
[----:B------:R-:W-:Y:S02]  /*1820*/  ULEA UR32, UR17, UR4, 0xd ;  /* 0x0000000411207291 */ /* 0x000fe4000f8e68ff */
[----:B------:R-:W-:Y:S02]  /*1830*/  UISETP.NE.AND UP0, UPT, UR6, 0x7, UPT ;  /* 0x000000070600788c */ /* 0x000fe4000bf05270 */
[----:B------:R-:W-:Y:S02]  /*1840*/  UIADD3 UR26, UP1, UPT, UR22, 0x80, URZ ;  /* 0x00000080161a7890 */ /* 0x000fe4000ff3e0ff */
[----:B------:R-:W-:Y:S02]  /*1850*/  USEL UR9, URZ, 0x1, UP0 ;  /* 0x00000001ff097887 */ /* 0x000fe40008000000 */
[----:B------:R-:W-:-:S02]  /*1860*/  USEL UR6, UR6, URZ, UP0 ;  /* 0x000000ff06067287 */ /* 0x000fc40008000000 */
[----:B------:R-:W-:Y:S02]  /*1870*/  UIADD3 UR20, UP0, UPT, UR22, 0x180, URZ ;  /* 0x0000018016147890 */ /* 0x000fe4000ff1e0ff */
[----:B------:R-:W-:Y:S01]  /*1880*/  ULEA UR8, UR6, UR4, 0x3 ;  /* 0x0000000406087291 */ /* 0x000fe2000f8e18ff */
[----:B------:R-:W-:Y:S01]  /*1890*/  LOP3.LUT R0, R0, UR9, RZ, 0x3c, !PT ;  /* 0x0000000900007c12 */ /* 0x000fe2000f8e3cff */
[----:B------:R-:W-:Y:S02]  /*18a0*/  USHF.L.U32 UR34, UR16, 0x6, URZ ;  /* 0x0000000610227899 */ /* 0x000fe400080006ff */
[----:B------:R-:W-:Y:S01]  /*18b0*/  UIADD3.X UR27, UPT, UPT, URZ, UR23, URZ, UP1, !UPT ;  /* 0x00000017ff1b7290 */ /* 0x000fe20008ffe4ff */
[----:B--2---:R-:W-:Y:S01]  /*18c0*/  SHF.L.U32 R2, R0, 0x1f, RZ ;  /* 0x0000001f00027819 */ /* 0x004fe200000006ff */
[----:B------:R-:W-:Y:S02]  /*18d0*/  UIADD3 UR32, UPT, UPT, UR32, 0xc400, URZ ;  /* 0x0000c40020207890 */ /* 0x000fe4000fffe0ff */
[----:B------:R-:W-:Y:S01]  /*18e0*/  UIADD3.X UR21, UPT, UPT, URZ, UR23, URZ, UP0, !UPT ;  /* 0x00000017ff157290 */ /* 0x000fe200087fe4ff */
[----:B------:R4:W1:Y:S01]  /*18f0*/  SYNCS.PHASECHK.TRANS64.TRYWAIT P0, [UR8+0x38], R2 ;  /* 0x00003802ff0075a7 */ /* 0x0008620008001108 */
[----:B------:R-:W-:Y:S01]  /*1900*/  ULEA UR8, UR17, UR4, 0xe ;  /* 0x0000000411087291 */ /* 0x000fe2000f8e70ff */
[----:B------:R-:W-:Y:S01]  /*1910*/  UMOV UR18, 0x0 ;  /* 0x0000000000127882 */ /* 0x000fe20000000000 */
[----:B------:R-:W-:-:S02]  /*1920*/  UMOV UR19, 0x10000000 ;  /* 0x1000000000137882 */ /* 0x000fc40000000000 */
[----:B------:R-:W-:Y:S01]  /*1930*/  UIADD3 UR8, UPT, UPT, UR8, 0x1a400, URZ ;  /* 0x0001a40008087890 */ /* 0x000fe2000fffe0ff */
[----:B------:R4:W-:Y:S01]  /*1940*/  UTMALDG.3D [UR32], [UR26], desc[UR18] ;  /* 0x000012201a0075b4 */ /* 0x0009e20008011000 */
[----:B------:R-:W-:Y:S01]  /*1950*/  UMOV UR12, UR36 ;  /* 0x00000024000c7c82 */ /* 0x000fe20008000000 */
[----:B------:R-:W-:Y:S01]  /*1960*/  UMOV UR9, UR33 ;  /* 0x0000002100097c82 */ /* 0x000fe20008000000 */
[----:B------:R-:W-:Y:S01]  /*1970*/  UMOV UR10, UR34 ;  /* 0x00000022000a7c82 */ /* 0x000fe20008000000 */
[----:B------:R-:W-:Y:S01]  /*1980*/  UIADD3 UR16, UPT, UPT, UR16, 0x1, URZ ;  /* 0x0000000110107890 */ /* 0x000fe2000fffe0ff */
[----:B------:R-:W-:Y:S01]  /*1990*/  UMOV UR24, UR5 ;  /* 0x0000000500187c82 */ /* 0x000fe20008000000 */
[----:B------:R-:W-:Y:S02]  /*19a0*/  UMOV UR17, UR6 ;  /* 0x0000000600117c82 */ /* 0x000fe40008000000 */
[----:B------:R4:W-:Y:S01]  /*19b0*/  UTMALDG.3D [UR8], [UR20], desc[UR18] ;  /* 0x00001208140075b4 */ /* 0x0009e20008011000 */
[----:B------:R-:W-:-:S09]  /*19c0*/  UISETP.NE.AND UP0, UPT, UR16, UR5, UPT ;  /* 0x000000051000728c */ /* 0x000fd2000bf05270 */
[----:B----4-:R-:W-:Y:S05]  /*19d0*/  BRA.U UP0, `(.L_x_25) ;  /* 0xfffffffd00607547 */ /* 0x010fea000b83ffff */
.L_x_20:
[----:B-1-3--:R-:W-:Y:S01]  /*19e0*/  PLOP3.LUT P0, PT, PT, PT, UP3, 0x80, 0x8 ;  /* 0x000000000008781c */ /* 0x00afe20003f0f038 */
[----:B------:R-:W-:Y:S01]  /*19f0*/  ULEA UR8, UR6, UR4, 0x3 ;  /* 0x0000000406087291 */ /* 0x000fe2000f8e18ff */
[----:B--2---:R-:W-:Y:S01]  /*1a00*/  SHF.L.U32 R2, R0, 0x1f, RZ ;  /* 0x0000001f00027819 */ /* 0x004fe200000006ff */
[----:B------:R-:W-:-:S10]  /*1a10*/  UISETP.GT.AND UP0, UPT, UR15, UR14, UPT ;  /* 0x0000000e0f00728c */ /* 0x000fd4000bf04270 */
[----:B------:R-:W-:Y:S01]  /*1a20*/  @!P0 SYNCS.ARRIVE.TRANS64.A1T0 RZ, [UR4+0xb8], RZ ;  /* 0x0000b8ffffff89a7 */ /* 0x000fe20008100004 */
[----:B------:R1:W2:Y:S01]  /*1a30*/  SYNCS.PHASECHK.TRANS64.TRYWAIT P0, [UR8+0x38], R2 ;  /* 0x00003802ff0075a7 */ /* 0x0002a20008001108 */
[----:B------:R-:W-:Y:S05]  /*1a40*/  BRA.U !UP0, `(.L_x_26) ;  /* 0x0000000108ac7547 */ /* 0x000fea000b800000 */
[----:B------:R-:W-:Y:S01]  /*1a50*/  UIADD3 UR21, UPT, UPT, UR7, UR24, URZ ;  /* 0x0000001807157290 */ /* 0x000fe2000fffe0ff */
[----:B------:R-:W-:-:S11]  /*1a60*/  UMOV UR25, UR6 ;  /* 0x0000000600197c82 */ /* 0x000fd60008000000 */
.L_x_31:
[----:B------:R-:W-:Y:S01]  /*1a70*/  ULEA UR17, UR25, UR4, 0x3 ;  /* 0x0000000419117291 */ /* 0x000fe2000f8e18ff */
[----:B--2---:R-:W-:Y:S01]  /*1a80*/  @!P5 MOV R3, 0x6000 ;  /* 0x000060000003d802 */ /* 0x004fe20000000f00 */
[----:B--2-4-:R-:W-:Y:S10]  /*1a90*/  @P0 BRA `(.L_x_27) ;  /* 0x00000000000c0947 */ /* 0x014ff40003800000 */
[----:B-1----:R-:W-:-:S04]  /*1aa0*/  SHF.L.U32 R2, R0, 0x1f, RZ ;  /* 0x0000001f00027819 */ /* 0x002fc800000006ff */
[----:B------:R-:W1:Y:S02]  /*1ab0*/  SYNCS.PHASECHK.TRANS64.TRYWAIT P0, [UR17+0x38], R2 ;  /* 0x00003802ff0075a7 */ /* 0x000e640008001111 */
[----:B-1----:R-:W-:Y:S05]  /*1ac0*/  @!P0 BRA `(.L_x_28) ;  /* 0x000000bc00348947 */ /* 0x002fea0003800000 */
.L_x_27:
[----:B------:R2:W-:Y:S01]  /*1ad0*/  @!P5 SYNCS.ARRIVE.TRANS64 RZ, [UR17], R3 ;  /* 0x00000003ffffd9a7 */ /* 0x0005e20008000011 */
[----:B------:R-:W-:Y:S04]  /*1ae0*/  BSSY.RECONVERGENT B0, `(.L_x_29) ;  /* 0x0000003000007945 */ /* 0x000fe80003800200 */
[----:B------:R-:W-:Y:S05]  /*1af0*/  @P4 BRA `(.L_x_30) ;  /* 0x0000000000044947 */ /* 0x000fea0003800000 */
[----:B------:R-:W-:Y:S05]  /*1b00*/  BPT.TRAP 0x1 ;  /* 0x000000040000795c */ /* 0x000fea0000300000 */
.L_x_30:
[----:B------:R-:W-:Y:S05]  /*1b10*/  BSYNC.RECONVERGENT B0 ;  /* 0x0000000000007941 */ /* 0x000fea0003800200 */
.L_x_29:
        /* <DEDUP_REMOVED lines=10> */
[----:B------:R-:W-:Y:S01]  /*1bc0*/  UIADD3 UR16, UPT, UPT, UR16, 0xc400, URZ ;  /* 0x0000c40010107890 */ /* 0x000fe2000fffe0ff */
[----:B-1----:R-:W-:Y:S01]  /*1bd0*/  SHF.L.U32 R2, R0, 0x1f, RZ ;  /* 0x0000001f00027819 */ /* 0x002fe200000006ff */
[----:B------:R-:W-:Y:S02]  /*1be0*/  UIADD3.X UR31, UPT, UPT, URZ, UR23, URZ, UP1, !UPT ;  /* 0x00000017ff1f7290 */ /* 0x000fe40008ffe4ff */
[----:B------:R-:W-:Y:S01]  /*1bf0*/  UIADD3.X UR29, UPT, UPT, URZ, UR23, URZ, UP0, !UPT ;  /* 0x00000017ff1d7290 */ /* 0x000fe200087fe4ff */
[----:B------:R3:W4:Y:S01]  /*1c00*/  SYNCS.PHASECHK.TRANS64.TRYWAIT P0, [UR8+0x38], R2 ;  /* 0x00003802ff0075a7 */ /* 0x0007220008001108 */
[----:B------:R-:W-:Y:S01]  /*1c10*/  ULEA UR8, UR25, UR4, 0xe ;  /* 0x0000000419087291 */ /* 0x000fe2000f8e70ff */
[----:B------:R-:W-:Y:S01]  /*1c20*/  UMOV UR26, 0x0 ;  /* 0x00000000001a7882 */ /* 0x000fe20000000000 */
[----:B------:R-:W-:-:S02]  /*1c30*/  UMOV UR27, 0x10000000 ;  /* 0x10000000001b7882 */ /* 0x000fc40000000000 */
[----:B------:R-:W-:Y:S01]  /*1c40*/  UIADD3 UR8, UPT, UPT, UR8, 0x1a400, URZ ;  /* 0x0001a40008087890 */ /* 0x000fe2000fffe0ff */
[----:B------:R-:W-:Y:S01]  /*1c50*/  UMOV UR19, UR35 ;  /* 0x0000002300137c82 */ /* 0x000fe20008000000 */
[----:B------:R-:W-:Y:S01]  /*1c60*/  UMOV UR20, UR36 ;  /* 0x0000002400147c82 */ /* 0x000fe20008000000 */
[----:B------:R-:W-:Y:S01]  /*1c70*/  UMOV UR12, UR36 ;  /* 0x00000024000c7c82 */ /* 0x000fe20008000000 */
[----:B------:R-:W-:Y:S01]  /*1c80*/  UMOV UR9, UR17 ;  /* 0x0000001100097c82 */ /* 0x000fe20008000000 */
[----:B------:R-:W-:Y:S01]  /*1c90*/  UMOV UR10, UR18 ;  /* 0x00000012000a7c82 */ /* 0x000fe20008000000 */
[----:B------:R3:W-:Y:S01]  /*1ca0*/  UTMALDG.3D [UR16], [UR30], desc[UR26] ;  /* 0x00001a101e0075b4 */ /* 0x0007e20008011000 */
[----:B------:R-:W-:Y:S01]  /*1cb0*/  UIADD3 UR24, UPT, UPT, UR24, 0x1, URZ ;  /* 0x0000000118187890 */ /* 0x000fe2000fffe0ff */
[----:B------:R-:W-:-:S03]  /*1cc0*/  UMOV UR25, UR6 ;  /* 0x0000000600197c82 */ /* 0x000fc60008000000 */
[----:B------:R-:W-:Y:S01]  /*1cd0*/  UISETP.NE.AND UP0, UPT, UR24, UR21, UPT ;  /* 0x000000151800728c */ /* 0x000fe2000bf05270 */
[----:B------:R3:W-:Y:S08]  /*1ce0*/  UTMALDG.3D [UR8], [UR28], desc[UR26] ;  /* 0x00001a081c0075b4 */ /* 0x0007f00008011000 */
[----:B---3--:R-:W-:Y:S05]  /*1cf0*/  BRA.U UP0, `(.L_x_31) ;  /* 0xfffffffd005c7547 */ /* 0x008fea000b83ffff */
.L_x_26:
[C---:B--2---:R-:W-:Y:S01]  /*1d00*/  LEA R3, R20.reuse, UR4, 0x3 ;  /* 0x0000000414037c11 */ /* 0x044fe2000f8e18ff */
[----:B------:R-:W-:Y:S01]  /*1d10*/  NOP ;  /* 0x0000000000007918 */ /* 0x000fe20000000000 */
[----:B-1----:R-:W-:Y:S02]  /*1d20*/  SHF.L.U32 R2, R23, 0x1f, RZ ;  /* 0x0000001f17027819 */ /* 0x002fe400000006ff */
[----:B------:R-:W-:Y:S02]  /*1d30*/  LEA R4, R20, UR4, 0x4 ;  /* 0x0000000414047c11 */ /* 0x000fe4000f8e20ff */
[----:B----4-:R-:W1:Y:S02]  /*1d40*/  SYNCS.PHASECHK.TRANS64.TRYWAIT P0, [R3+URZ+0xc0], R2 ;  /* 0x0000c002030075a7 */ /* 0x010e6400080011ff */
[----:B-1----:R-:W-:Y:S05]  /*1d50*/  @!P0 BRA `(.L_x_32) ;  /* 0x000000b800a88947 */ /* 0x002fea0003800000 */
.L_x_305:
[----:B------:R-:W2:Y:S01]  /*1d60*/  LDS.128 R4, [R4+0x130] ;  /* 0x0001300004047984 */ /* 0x000ea20000000c00 */
[----:B-1----:R-:W-:Y:S01]  /*1d70*/  VIADD R3, R3, 0xd0 ;  /* 0x000000d003037836 */ /* 0x002fe20000000000 */
[----:B------:R-:W-:Y:S01]  /*1d80*/  UISETP.GE.AND UP0, UPT, UR37, 0x1, UPT ;  /* 0x000000012500788c */ /* 0x000fe2000bf06270 */
[----:B------:R-:W-:Y:S01]  /*1d90*/  @!PT LDS RZ, [RZ] ;  /* 0x00000000fffff984 */ /* 0x000fe20000000800 */
[----:B------:R-:W-:Y:S01]  /*1da0*/  @!PT LDS RZ, [RZ] ;  /* 0x00000000fffff984 */ /* 0x000fe20000000800 */
[----:B------:R-:W-:Y:S01]  /*1db0*/  @!PT LDS RZ, [RZ] ;  /* 0x00000000fffff984 */ /* 0x000fe20000000800 */
[----:B------:R-:W-:Y:S01]  /*1dc0*/  @!PT LDS RZ, [RZ] ;  /* 0x00000000fffff984 */ /* 0x000fe20000000800 */
[----:B------:R1:W-:Y:S06]  /*1dd0*/  MEMBAR.ALL.CTA ;  /* 0x0000000000007992 */ /* 0x0003ec0000008000 */
[----:B-1----:R-:W1:Y:S01]  /*1de0*/  FENCE.VIEW.ASYNC.S ;  /* 0x00000000000073c6 */ /* 0x002e620000000000 */
[----:B------:R-:W-:-:S04]  /*1df0*/  PRMT R3, RZ, 0x654, R3 ;  /* 0x00000654ff037816 */ /* 0x000fc80000000003 */
[----:B-1----:R1:W-:Y:S01]  /*1e00*/  SYNCS.ARRIVE.TRANS64.RED.A1T0 RZ, [R3+URZ], RZ ;  /* 0x000000ff03ff79a7 */ /* 0x0023e200081004ff */
[----:B--2---:R-:W-:-:S13]  /*1e10*/  LOP3.LUT P3, RZ, R6, 0x1, RZ, 0xc0, !PT ;  /* 0x0000000106ff7812 */ /* 0x004fda000786c0ff */
[----:B------:R-:W-:Y:S02]  /*1e20*/  @P3 MOV R17, R4 ;  /* 0x0000000400113202 */ /* 0x000fe40000000f00 */
[----:B------:R-:W-:Y:S01]  /*1e30*/  @P3 LOP3.LUT R16, R5, 0xffff, RZ, 0xc0, !PT ;  /* 0x0000ffff05103812 */ /* 0x000fe200078ec0ff */
[----:B-1----:R-:W-:Y:S06]  /*1e40*/  BRA.U !UP0, `(.L_x_33) ;  /* 0x0000000108bc7547 */ /* 0x002fec000b800000 */
[----:B------:R-:W1:Y:S01]  /*1e50*/  LDC.64 R12, c[0x0][0xb18] ;  /* 0x0002c600ff0c7b82 */ /* 0x000e620000000a00 */
[----:B------:R-:W-:-:S06]  /*1e60*/  UISETP.NE.AND UP0, UPT, UR37, 0x1, UPT ;  /* 0x000000012500788c */ /* 0x000fcc000bf05270 */
[----:B------:R-:W-:Y:S01]  /*1e70*/  PLOP3.LUT P0, PT, PT, PT, UP0, 0x80, 0x8 ;  /* 0x000000000008781c */ /* 0x000fe20003f0f008 */
[----:B------:R-:W2:Y:S08]  /*1e80*/  LDC.64 R14, c[0x0][0xb10] ;  /* 0x0002c400ff0e7b82 */ /* 0x000eb00000000a00 */
[----:B------:R-:W3:Y:S08]  /*1e90*/  LDC R18, c[0x0][0xb20] ;  /* 0x0002c800ff127b82 */ /* 0x000ef00000000800 */
[----:B------:R-:W4:Y:S01]  /*1ea0*/  LDC R19, c[0x0][0xb0c] ;  /* 0x0002c300ff137b82 */ /* 0x000f220000000800 */
[----:B-1----:R-:W-:Y:S01]  /*1eb0*/  IMAD.HI.U32 R2, R24, R13, RZ ;  /* 0x0000000d18027227 */ /* 0x002fe200078e00ff */
[----:B------:R-:W-:-:S03]  /*1ec0*/  ISETP.NE.AND P1, PT, R12, 0x1, PT ;  /* 0x000000010c00780c */ /* 0x000fc60003f25270 */
[----:B------:R-:W-:-:S03]  /*1ed0*/  IMAD.HI.U32 R13, R16, R13, RZ ;  /* 0x0000000d100d7227 */ /* 0x000fc600078e00ff */
[----:B------:R-:W1:Y:S01]  /*1ee0*/  LDC.64 R10, c[0x0][0xb28] ;  /* 0x0002ca00ff0a7b82 */ /* 0x000e620000000a00 */
[----:B--2---:R-:W-:-:S04]  /*1ef0*/  IMAD.HI.U32 R8, R25, R14, RZ ;  /* 0x0000000e19087227 */ /* 0x004fc800078e00ff */
[----:B------:R-:W-:Y:S01]  /*1f00*/  IMAD.HI.U32 R14, R17, R14, RZ ;  /* 0x0000000e110e7227 */ /* 0x000fe200078e00ff */
[-C--:B------:R-:W-:Y:S02]  /*1f10*/  SHF.R.U32.HI R8, RZ, R15.reuse, R8 ;  /* 0x0000000fff087219 */ /* 0x080fe40000011608 */
[-C--:B---3--:R-:W-:Y:S02]  /*1f20*/  SHF.R.U32.HI R2, RZ, R18.reuse, R2 ;  /* 0x00000012ff027219 */ /* 0x088fe40000011602 */
[----:B------:R-:W-:Y:S02]  /*1f30*/  SHF.R.U32.HI R13, RZ, R18, R13 ;  /* 0x00000012ff0d7219 */ /* 0x000fe4000001160d */
[----:B------:R-:W-:Y:S02]  /*1f40*/  SEL R2, R24, R2, !P1 ;  /* 0x0000000218027207 */ /* 0x000fe40004800000 */
[----:B------:R-:W-:Y:S02]  /*1f50*/  SHF.R.U32.HI R14, RZ, R15, R14 ;  /* 0x0000000fff0e7219 */ /* 0x000fe4000001160e */
[----:B----4-:R-:W-:-:S04]  /*1f60*/  ISETP.NE.AND P2, PT, R19, 0x1, PT ;  /* 0x000000011300780c */ /* 0x010fc80003f45270 */
[----:B------:R-:W-:Y:S01]  /*1f70*/  SEL R8, R25, R8, !P2 ;  /* 0x0000000819087207 */ /* 0x000fe20005000000 */
[----:B-1----:R-:W-:-:S04]  /*1f80*/  IMAD.HI.U32 R9, R2, R10, RZ ;  /* 0x0000000a02097227 */ /* 0x002fc800078e00ff */
[----:B------:R-:W-:Y:S01]  /*1f90*/  IMAD.HI.U32 R3, R8, R10, RZ ;  /* 0x0000000a08037227 */ /* 0x000fe200078e00ff */
[----:B------:R-:W-:-:S04]  /*1fa0*/  @P0 SHF.R.U32.HI R2, RZ, R11, R9 ;  /* 0x0000000bff020219 */ /* 0x000fc80000011609 */
[----:B------:R-:W-:Y:S01]  /*1fb0*/  @P0 SHF.R.U32.HI R8, RZ, R11, R3 ;  /* 0x0000000bff080219 */ /* 0x000fe20000011603 */
[----:B------:R-:W-:Y:S01]  /*1fc0*/  IMAD R9, R2, UR37, RZ ;  /* 0x0000002502097c24 */ /* 0x000fe2000f8e02ff */
[----:B------:R-:W-:Y:S02]  /*1fd0*/  SEL R2, R16, R13, !P1 ;  /* 0x0000000d10027207 */ /* 0x000fe40004800000 */
[----:B------:R-:W-:Y:S01]  /*1fe0*/  SEL R3, R17, R14, !P2 ;  /* 0x0000000e11037207 */ /* 0x000fe20005000000 */
[----:B------:R-:W-:Y:S01]  /*1ff0*/  IMAD R13, R8, UR37, RZ ;  /* 0x00000025080d7c24 */ /* 0x000fe2000f8e02ff */
[----:B------:R-:W-:-:S04]  /*2000*/  ISETP.GE.AND P1, PT, R2, R9, PT ;  /* 0x000000090200720c */ /* 0x000fc80003f26270 */
[----:B------:R-:W-:Y:S01]  /*2010*/  ISETP.GE.OR P1, PT, R3, R13, P1 ;  /* 0x0000000d0300720c */ /* 0x000fe20000f26670 */
[----:B------:R-:W-:-:S05]  /*2020*/  IMAD.HI.U32 R13, R2, R10, RZ ;  /* 0x0000000a020d7227 */ /* 0x000fca00078e00ff */
[----:B------:R-:W-:-:S04]  /*2030*/  SHF.R.U32.HI R13, RZ, R11, R13 ;  /* 0x0000000bff0d7219 */ /* 0x000fc8000001160d */
[----:B------:R-:W-:-:S03]  /*2040*/  SEL R13, R2, R13, !P0 ;  /* 0x0000000d020d7207 */ /* 0x000fc60004000000 */
[----:B------:R-:W-:-:S04]  /*2050*/  @!P1 IMAD.HI.U32 R9, R3, R10, RZ ;  /* 0x0000000a03099227 */ /* 0x000fc800078e00ff */
[----:B------:R-:W-:Y:S01]  /*2060*/  IMAD.MOV R10, RZ, RZ, -R13 ;  /* 0x000000ffff0a7224 */ /* 0x000fe200078e0a0d */
[----:B------:R-:W-:Y:S02]  /*2070*/  @!P1 SHF.R.U32.HI R9, RZ, R11, R9 ;  /* 0x0000000bff099219 */ /* 0x000fe40000011609 */
[----:B------:R-:W-:Y:S01]  /*2080*/  IADD3 R11, PT, PT, -R2, RZ, RZ ;  /* 0x000000ff020b7210 */ /* 0x000fe20007ffe1ff */
[----:B------:R-:W-:Y:S01]  /*2090*/  IMAD R10, R10, UR37, R2 ;  /* 0x000000250a0a7c24 */ /* 0x000fe2000f8e0202 */
[----:B------:R-:W-:-:S05]  /*20a0*/  @!P1 SEL R9, R3, R9, !P0 ;  /* 0x0000000903099207 */ /* 0x000fca0004000000 */
[--C-:B------:R-:W-:Y:S02]  /*20b0*/  @!P1 IMAD.IADD R13, R13, 0x1, -R9.reuse ;  /* 0x000000010d0d9824 */ /* 0x100fe400078e0a09 */
[----:B------:R-:W-:Y:S01]  /*20c0*/  @!P1 IMAD R10, R10, R8, R9 ;  /* 0x000000080a0a9224 */ /* 0x000fe200078e0209 */
[----:B------:R-:W-:Y:S01]  /*20d0*/  IADD3 R9, PT, PT, -R3, RZ, RZ ;  /* 0x000000ff03097210 */ /* 0x000fe20007ffe1ff */
[----:B------:R-:W-:Y:S02]  /*20e0*/  @!P1 IMAD R2, R13, UR37, R3 ;  /* 0x000000250d029c24 */ /* 0x000fe4000f8e0203 */
[----:B------:R-:W-:Y:S02]  /*20f0*/  IMAD R8, R12, R11, R16 ;  /* 0x0000000b0c087224 */ /* 0x000fe400078e0210 */
[----:B------:R-:W-:Y:S02]  /*2100*/  @!P1 IMAD.MOV.U32 R3, RZ, RZ, R10 ;  /* 0x000000ffff039224 */ /* 0x000fe400078e000a */
[----:B------:R-:W-:-:S02]  /*2110*/  IMAD R17, R19, R9, R17 ;  /* 0x0000000913117224 */ /* 0x000fc400078e0211 */
[----:B------:R-:W-:Y:S02]  /*2120*/  IMAD R16, R2, R12, R8 ;  /* 0x0000000c02107224 */ /* 0x000fe400078e0208 */
[----:B------:R-:W-:-:S07]  /*2130*/  IMAD R17, R3, R19, R17 ;  /* 0x0000001303117224 */ /* 0x000fce00078e0211 */
.L_x_33:
[----:B------:R-:W1:Y:S01]  /*2140*/  LDCU UR8, c[0x0][0xb30] ;  /* 0x00016600ff0877ac */ /* 0x000e620008000800 */
[----:B------:R-:W-:-:S04]  /*2150*/  @P3 SHF.R.U32.HI R4, RZ, 0x10, R5 ;  /* 0x00000010ff043819 */ /* 0x000fc80000011605 */
[----:B------:R-:W-:Y:S01]  /*2160*/  @P3 R2UR UR36, R4 ;  /* 0x00000000042432ca */ /* 0x000fe200000e0000 */
[----:B-1----:R-:W-:-:S09]  /*2170*/  UISETP.NE.AND UP0, UPT, UR8, 0x1, UPT ;  /* 0x000000010800788c */ /* 0x002fd2000bf05270 */
[----:B------:R-:W-:Y:S05]  /*2180*/  BRA.U UP0, `(.L_x_34) ;  /* 0x0000000100407547 */ /* 0x000fea000b800000 */
        /* <DEDUP_REMOVED lines=15> */
[----:B------:R-:W-:-:S07]  /*2280*/  IMAD R16, R2, R6, R16 ;  /* 0x0000000602107224 */ /* 0x000fce00078e0210 */
.L_x_34:
[----:B------:R-:W-:Y:S01]  /*2290*/  VIADD R2, R20, 0x1 ;  /* 0x0000000114027836 */ /* 0x000fe20000000000 */
[----:B------:R-:W-:Y:S01]  /*22a0*/  UPLOP3.LUT UP3, UPT, UPT, UPT, UPT, 0x80, 0x8 ;  /* 0x000000000008789c */ /* 0x000fe20003f6f070 */
[----:B------:R-:W-:Y:S02]  /*22b0*/  VIADD R19, R17, UR40 ;  /* 0x0000002811137c36 */ /* 0x000fe40008000000 */
[----:B------:R-:W-:Y:S01]  /*22c0*/  VIADD R18, R16, UR39 ;  /* 0x0000002710127c36 */ /* 0x000fe20008000000 */
[----:B------:R-:W-:-:S04]  /*22d0*/  ISETP.NE.AND P0, PT, R2, 0x2, PT ;  /* 0x000000020200780c */ /* 0x000fc80003f05270 */
[----:B------:R-:W-:Y:S02]  /*22e0*/  SEL R3, RZ, 0x1, P0 ;  /* 0x00000001ff037807 */ /* 0x000fe40000000000 */
[----:B------:R-:W-:Y:S02]  /*22f0*/  SEL R20, R2, RZ, P0 ;  /* 0x000000ff02147207 */ /* 0x000fe40000000000 */
[----:B------:R-:W-:Y:S01]  /*2300*/  LOP3.LUT R23, R23, R3, RZ, 0x3c, !PT ;  /* 0x0000000317177212 */ /* 0x000fe200078e3cff */
[----:B------:R-:W-:Y:S06]  /*2310*/  @P3 BRA `(.L_x_35) ;  /* 0xfffffff000983947 */ /* 0x000fec000383ffff */
[----:B------:R-:W-:Y:S01]  /*2320*/  UIADD3 UR4, UPT, UPT, UR4, 0x38, URZ ;  /* 0x0000003804047890 */ /* 0x000fe2000fffe0ff */
[----:B------:R-:W-:-:S03]  /*2330*/  SHF.L.U32 R2, R0, 0x1f, RZ ;  /* 0x0000001f00027819 */ /* 0x000fc600000006ff */
[----:B------:R-:W-:-:S09]  /*2340*/  ULEA UR5, UR6, UR4, 0x3 ;  /* 0x0000000406057291 */ /* 0x000fd2000f8e18ff */
[----:B------:R-:W1:Y:S02]  /*2350*/  SYNCS.PHASECHK.TRANS64.TRYWAIT P0, [UR5], R2 ;  /* 0x00000002ff0075a7 */ /* 0x000e640008001105 */
[----:B-1----:R-:W-:Y:S05]  /*2360*/  @!P0 BRA `(.L_x_36) ;  /* 0x000000b400388947 */ /* 0x002fea0003800000 */
.L_x_307:
[----:B------:R-:W-:-:S04]  /*2370*/  UIADD3 UR6, UPT, UPT, UR6, 0x1, URZ ;  /* 0x0000000106067890 */ /* 0x000fc8000fffe0ff */
[----:B------:R-:W-:-:S04]  /*2380*/  UISETP.NE.AND UP0, UPT, UR6, 0x7, UPT ;  /* 0x000000070600788c */ /* 0x000fc8000bf05270 */
[----:B------:R-:W-:Y:S02]  /*2390*/  USEL UR7, URZ, 0x1, UP0 ;  /* 0x00000001ff077887 */ /* 0x000fe40008000000 */
[----:B------:R-:W-:-:S04]  /*23a0*/  USEL UR6, UR6, URZ, UP0 ;  /* 0x000000ff06067287 */ /* 0x000fc80008000000 */
[----:B------:R-:W-:Y:S01]  /*23b0*/  ULEA UR5, UR6, UR4, 0x3 ;  /* 0x0000000406057291 */ /* 0x000fe2000f8e18ff */
[----:B------:R-:W-:-:S04]  /*23c0*/  LOP3.LUT R0, R0, UR7, RZ, 0x3c, !PT ;  /* 0x0000000700007c12 */ /* 0x000fc8000f8e3cff */
[----:B-1----:R-:W-:-:S04]  /*23d0*/  SHF.L.U32 R2, R0, 0x1f, RZ ;  /* 0x0000001f00027819 */ /* 0x002fc800000006ff */
[----:B------:R-:W1:Y:S02]  /*23e0*/  SYNCS.PHASECHK.TRANS64.TRYWAIT P0, [UR5], R2 ;  /* 0x00000002ff0075a7 */ /* 0x000e640008001105 */
[----:B-1----:R-:W-:Y:S05]  /*23f0*/  @!P0 BRA `(.L_x_37) ;  /* 0x000000b4002c8947 */ /* 0x002fea0003800000 */
.L_x_309:
        /* <DEDUP_REMOVED lines=9> */
.L_x_311:
        /* <DEDUP_REMOVED lines=9> */
.L_x_313:
        /* <DEDUP_REMOVED lines=9> */
.L_x_315:
        /* <DEDUP_REMOVED lines=9> */
.L_x_317:
[----:B------:R-:W-:-:S04]  /*2640*/  UIADD3 UR6, UPT, UPT, UR6, 0x1, URZ ;  /* 0x0000000106067890 */ /* 0x000fc8000fffe0ff */
[----:B------:R-:W-:-:S04]  /*2650*/  UISETP.NE.AND UP0, UPT, UR6, 0x7, UPT ;  /* 0x000000070600788c */ /* 0x000fc8000bf05270 */
[----:B------:R-:W-:Y:S02]  /*2660*/  USEL UR5, URZ, 0x1, UP0 ;  /* 0x00000001ff057887 */ /* 0x000fe40008000000 */
[----:B------:R-:W-:-:S04]  /*2670*/  USEL UR6, UR6, URZ, UP0 ;  /* 0x000000ff06067287 */ /* 0x000fc80008000000 */
[----:B------:R-:W-:Y:S01]  /*2680*/  ULEA UR6, UR6, UR4, 0x3 ;  /* 0x0000000406067291 */ /* 0x000fe2000f8e18ff */
[----:B-1----:R-:W-:-:S04]  /*2690*/  LOP3.LUT R2, R0, UR5, RZ, 0x3c, !PT ;  /* 0x0000000500027c12 */ /* 0x002fc8000f8e3cff */
[----:B------:R-:W-:Y:S01]  /*26a0*/  SHF.L.U32 R2, R2, 0x1f, RZ ;  /* 0x0000001f02027819 */ /* 0x000fe200000006ff */
[----:B------:R-:W-:-:S07]  /*26b0*/  IMAD.U32 R0, RZ, RZ, UR6 ;  /* 0x00000006ff007e24 */ /* 0x000fce000f8e00ff */
.L_x_42:
[----:B-1----:R1:W2:Y:S02]  /*26c0*/  SYNCS.PHASECHK.TRANS64.TRYWAIT P0, [R0+URZ], R2 ;  /* 0x00000002000075a7 */ /* 0x0022a400080011ff */
[----:B--2---:R-:W-:Y:S05]  /*26d0*/  @!P0 NANOSLEEP.SYNCS 0x989680 ;  /* 0x009896800000895d */ /* 0x004fea0003900000 */
[----:B------:R-:W2:Y:S02]  /*26e0*/  @!P0 SYNCS.PHASECHK.TRANS64 P0, [R0+URZ], R2 ;  /* 0x00000002000085a7 */ /* 0x000ea400080010ff */
[----:B--2---:R-:W-:Y:S05]  /*26f0*/  @P0 EXIT ;  /* 0x000000000000094d */ /* 0x004fea0003800000 */
[----:B------:R-:W-:Y:S05]  /*2700*/  BRA `(.L_x_42) ;  /* 0xfffffffc00ec7947 */ /* 0x000fea000383ffff */
.L_x_17:
[----:B------:R-:W-:-:S04]  /*2710*/  UISETP.NE.AND UP1, UPT, UR38, URZ, UPT ;  /* 0x000000ff2600728c */ /* 0x000fc8000bf25270 */
[----:B------:R-:W-:-:S09]  /*2720*/  UISETP.NE.OR UP1, UPT, UR4, 0x1, UP1 ;  /* 0x000000010400788c */ /* 0x000fd20008f25670 */
[----:B------:R-:W-:Y:S05]  /*2730*/  BRA.U UP1, `(.L_x_43) ;  /* 0x0000000501507547 */ /* 0x000fea000b800000 */
[----:B------:R-:W-:Y:S01]  /*2740*/  HFMA2 R9, -RZ, RZ, 0, 0 ;  /* 0x00000000ff097431 */ /* 0x000fe200000001ff */
[----:B------:R-:W-:Y:S01]  /*2750*/  ISETP.NE.AND P2, PT, R14, RZ, PT ;  /* 0x000000ff0e00720c */ /* 0x000fe20003f45270 */
[----:B------:R-:W-:Y:S01]  /*2760*/  IMAD.MOV.U32 R10, RZ, RZ, 0x1 ;  /* 0x00000001ff0a7424 */ /* 0x000fe200078e00ff */
[----:B------:R-:W-:Y:S01]  /*2770*/  MOV R4, RZ ;  /* 0x000000ff00047202 */ /* 0x000fe20000000f00 */
[----:B------:R-:W-:Y:S01]  /*2780*/  IMAD.MOV.U32 R12, RZ, RZ, RZ ;  /* 0x000000ffff0c7224 */ /* 0x000fe200078e00ff */
[----:B------:R-:W-:Y:S01]  /*2790*/  UMOV UR4, 0x400 ;  /* 0x0000040000047882 */ /* 0x000fe20000000000 */
[----:B------:R-:W-:Y:S01]  /*27a0*/  IMAD.MOV.U32 R11, RZ, RZ, RZ ;  /* 0x000000ffff0b7224 */ /* 0x000fe200078e00ff */
[----:B------:R-:W-:Y:S01]  /*27b0*/  ULEA UR38, UR38, UR4, 0x18 ;  /* 0x0000000426267291 */ /* 0x000fe2000f8ec0ff */
[----:B------:R-:W-:-:S11]  /*27c0*/  UMOV UR6, URZ ;  /* 0x000000ff00067c82 */ /* 0x000fd60008000000 */
.L_x_47:
[----:B------:R-:W-:Y:S02]  /*27d0*/  LEA R0, R4, UR38, 0x3 ;  /* 0x0000002604007c11 */ /* 0x000fe4000f8e18ff */
[----:B------:R-:W-:-:S03]  /*27e0*/  SHF.L.U32 R2, R11, 0x1f, RZ ;  /* 0x0000001f0b027819 */ /* 0x000fc600000006ff */
[----:B------:R-:W-:Y:S01]  /*27f0*/  VIADD R3, R0, 0x110 ;  /* 0x0000011000037836 */ /* 0x000fe20000000000 */
[----:B------:R-:W2:Y:S02]  /*2800*/  SYNCS.PHASECHK.TRANS64.TRYWAIT P0, [R0+URZ+0x100], R2 ;  /* 0x00010002000075a7 */ /* 0x000ea400080011ff */
[----:B--2---:R-:W-:Y:S05]  /*2810*/  @!P0 BRA `(.L_x_44) ;  /* 0x000000b0009c8947 */ /* 0x004fea0003800000 */
.L_x_318:
[----:B------:R-:W-:Y:S01]  /*2820*/  ULEA UR5, UR6, UR38, 0x3 ;  /* 0x0000002606057291 */ /* 0x000fe2000f8e18ff */
[----:B--2---:R-:W-:Y:S01]  /*2830*/  PRMT R0, RZ, 0x654, R3 ;  /* 0x00000654ff007816 */ /* 0x004fe20000000003 */
[----:B------:R-:W-:Y:S01]  /*2840*/  @!P2 IMAD.MOV.U32 R5, RZ, RZ, 0x10 ;  /* 0x00000010ff05a424 */ /* 0x000fe200078e00ff */
[----:B------:R-:W-:Y:S01]  /*2850*/  SHF.L.U32 R2, R10, 0x1f, RZ ;  /* 0x0000001f0a027819 */ /* 0x000fe200000006ff */
[----:B------:R-:W-:Y:S01]  /*2860*/  UIADD3 UR4, UPT, UPT, UR5, 0xc0, URZ ;  /* 0x000000c005047890 */ /* 0x000fe2000fffe0ff */
[----:B------:R2:W-:Y:S04]  /*2870*/  SYNCS.ARRIVE.TRANS64.RED.A1T0 RZ, [R0+URZ], RZ ;  /* 0x000000ff00ff79a7 */ /* 0x0005e800081004ff */
[----:B------:R-:W3:Y:S01]  /*2880*/  SYNCS.PHASECHK.TRANS64.TRYWAIT P0, [UR5+0xd0], R2 ;  /* 0x0000d002ff0075a7 */ /* 0x000ee20008001105 */
[----:B--2---:R-:W-:-:S05]  /*2890*/  IMAD.U32 R0, RZ, RZ, UR4 ;  /* 0x00000004ff007e24 */ /* 0x004fca000f8e00ff */
[----:B------:R-:W-:Y:S01]  /*28a0*/  PRMT R0, R14, 0x654, R0 ;  /* 0x000006540e007816 */ /* 0x000fe20000000000 */
[----:B---3--:R-:W-:Y:S06]  /*28b0*/  @!P0 BRA `(.L_x_45) ;  /* 0x000000b000888947 */ /* 0x008fec0003800000 */
.L_x_320:
[----:B------:R-:W-:Y:S01]  /*28c0*/  ULEA UR4, UR6, UR38, 0x4 ;  /* 0x0000002606047291 */ /* 0x000fe2000f8e20ff */
[----:B------:R-:W-:Y:S01]  /*28d0*/  SEL R13, R0, R13, !P2 ;  /* 0x0000000d000d7207 */ /* 0x000fe20005000000 */
[----:B------:R-:W-:Y:S01]  /*28e0*/  UIADD3 UR5, UPT, UPT, UR5, 0xc0, URZ ;  /* 0x000000c005057890 */ /* 0x000fe2000fffe0ff */
[----:B------:R-:W-:Y:S01]  /*28f0*/  LEA R0, R9, UR38, 0x3 ;  /* 0x0000002609007c11 */ /* 0x000fe2000f8e18ff */
[----:B------:R-:W-:Y:S01]  /*2900*/  UIADD3 UR4, UPT, UPT, UR4, 0x130, URZ ;  /* 0x0000013004047890 */ /* 0x000fe2000fffe0ff */
[----:B--2---:R-:W-:Y:S01]  /*2910*/  SHF.L.U32 R2, R12, 0x1f, RZ ;  /* 0x0000001f0c027819 */ /* 0x004fe200000006ff */
[----:B------:R2:W-:Y:S01]  /*2920*/  @!P2 SYNCS.ARRIVE.TRANS64.RED RZ, [R13+URZ], R5 ;  /* 0x000000050dffa9a7 */ /* 0x0005e200080004ff */
[----:B------:R-:W-:Y:S01]  /*2930*/  UIADD3 UR6, UPT, UPT, UR6, 0x1, URZ ;  /* 0x0000000106067890 */ /* 0x000fe2000fffe0ff */
[----:B------:R-:W-:-:S03]  /*2940*/  VIADD R8, R4, 0x1 ;  /* 0x0000000104087836 */ /* 0x000fc60000000000 */
[----:B------:R-:W-:Y:S02]  /*2950*/  UISETP.NE.AND UP0, UPT, UR6, 0x2, UPT ;  /* 0x000000020600788c */ /* 0x000fe4000bf05270 */
[----:B------:R-:W-:Y:S06]  /*2960*/  UGETNEXTWORKID.BROADCAST [UR4], [UR5] ;  /* 0x00000000040073ca */ /* 0x000fec0008000100 */
[----:B------:R-:W-:Y:S01]  /*2970*/  USEL UR4, URZ, 0x1, UP0 ;  /* 0x00000001ff047887 */ /* 0x000fe20008000000 */
[----:B------:R-:W-:Y:S01]  /*2980*/  ISETP.NE.AND P0, PT, R8, 0x2, PT ;  /* 0x000000020800780c */ /* 0x000fe20003f05270 */
[----:B------:R-:W-:Y:S01]  /*2990*/  USEL UR6, UR6, URZ, UP0 ;  /* 0x000000ff06067287 */ /* 0x000fe20008000000 */
[----:B------:R-:W3:Y:S03]  /*29a0*/  SYNCS.PHASECHK.TRANS64.TRYWAIT P1, [R0+URZ+0xc0], R2 ;  /* 0x0000c002000075a7 */ /* 0x000ee600080211ff */
[----:B------:R-:W-:Y:S01]  /*29b0*/  LOP3.LUT R10, R10, UR4, RZ, 0x3c, !PT ;  /* 0x000000040a0a7c12 */ /* 0x000fe2000f8e3cff */
[----:B--23--:R-:W-:Y:S07]  /*29c0*/  @!P1 BRA `(.L_x_46) ;  /* 0x000000b0005c9947 */ /* 0x00cfee0003800000 */
.L_x_321:
[----:B--2---:R-:W-:Y:S01]  /*29d0*/  LEA R2, R9, UR38, 0x4 ;  /* 0x0000002609027c11 */ /* 0x004fe2000f8e20ff */
[----:B------:R-:W-:-:S04]  /*29e0*/  VIADD R0, R0, 0xd0 ;  /* 0x000000d000007836 */ /* 0x000fc80000000000 */
[----:B------:R2:W3:Y:S01]  /*29f0*/  LDS.128 R4, [R2+0x130] ;  /* 0x0001300002047984 */ /* 0x0004e20000000c00 */
[----:B------:R-:W-:Y:S01]  /*2a00*/  PRMT R0, RZ, 0x654, R0 ;  /* 0x00000654ff007816 */ /* 0x000fe20000000000 */
[----:B------:R-:W-:Y:S01]  /*2a10*/  @!PT LDS RZ, [RZ] ;  /* 0x00000000fffff984 */ /* 0x000fe20000000800 */
[----:B------:R-:W-:Y:S01]  /*2a20*/  @!PT LDS RZ, [RZ] ;  /* 0x00000000fffff984 */ /* 0x000fe20000000800 */
[----:B------:R-:W-:Y:S01]  /*2a30*/  @!PT LDS RZ, [RZ] ;  /* 0x00000000fffff984 */ /* 0x000fe20000000800 */
[----:B------:R-:W-:Y:S01]  /*2a40*/  @!PT LDS RZ, [RZ] ;  /* 0x00000000fffff984 */ /* 0x000fe20000000800 */
[----:B------:R4:W-:Y:S06]  /*2a50*/  MEMBAR.ALL.CTA ;  /* 0x0000000000007992 */ /* 0x0009ec0000008000 */
[----:B----4-:R-:W4:Y:S01]  /*2a60*/  FENCE.VIEW.ASYNC.S ;  /* 0x00000000000073c6 */ /* 0x010f220000000000 */
[----:B--2---:R-:W-:-:S04]  /*2a70*/  SEL R2, RZ, 0x1, P0 ;  /* 0x00000001ff027807 */ /* 0x004fc80000000000 */
[----:B------:R-:W-:Y:S01]  /*2a80*/  LOP3.LUT R11, R11, R2, RZ, 0x3c, !PT ;  /* 0x000000020b0b7212 */ /* 0x000fe200078e3cff */
[----:B----4-:R2:W-:Y:S01]  /*2a90*/  SYNCS.ARRIVE.TRANS64.RED.A1T0 RZ, [R0+URZ], RZ ;  /* 0x000000ff00ff79a7 */ /* 0x0105e200081004ff */
[----:B---3--:R-:W-:Y:S02]  /*2aa0*/  LOP3.LUT P3, RZ, R6, 0x1, RZ, 0xc0, !PT ;  /* 0x0000000106ff7812 */ /* 0x008fe4000786c0ff */
[----:B------:R-:W-:Y:S01]  /*2ab0*/  SEL R4, R8, RZ, P0 ;  /* 0x000000ff08047207 */ /* 0x000fe20000000000 */
[----:B--2---:R-:W-:-:S05]  /*2ac0*/  VIADD R0, R9, 0x1 ;  /* 0x0000000109007836 */ /* 0x004fca0000000000 */
[----:B------:R-:W-:-:S04]  /*2ad0*/  ISETP.NE.AND P1, PT, R0, 0x2, PT ;  /* 0x000000020000780c */ /* 0x000fc80003f25270 */
[----:B------:R-:W-:Y:S02]  /*2ae0*/  SEL R3, RZ, 0x1, P1 ;  /* 0x00000001ff037807 */ /* 0x000fe40000800000 */
[----:B------:R-:W-:Y:S02]  /*2af0*/  SEL R9, R0, RZ, P1 ;  /* 0x000000ff00097207 */ /* 0x000fe40000800000 */
[----:B------:R-:W-:Y:S01]  /*2b00*/  LOP3.LUT R12, R12, R3, RZ, 0x3c, !PT ;  /* 0x000000030c0c7212 */ /* 0x000fe200078e3cff */
[----:B------:R-:W-:Y:S06]  /*2b10*/  @P3 BRA `(.L_x_47) ;  /* 0xfffffffc002c3947 */ /* 0x000fec000383ffff */
[----:B------:R-:W-:Y:S01]  /*2b20*/  ULEA UR5, UR6, UR38, 0x3 ;  /* 0x0000002606057291 */ /* 0x000fe2000f8e18ff */
[----:B------:R-:W-:-:S08]  /*2b30*/  SHF.L.U32 R0, R10, 0x1f, RZ ;  /* 0x0000001f0a007819 */ /* 0x000fd000000006ff */
[----:B------:R-:W2:Y:S02]  /*2b40*/  SYNCS.PHASECHK.TRANS64 P0, [UR5+0xd0], R0 ;  /* 0x0000d000ff0075a7 */ /* 0x000ea40008001005 */
[----:B--2---:R-:W-:Y:S05]  /*2b50*/  @P0 BRA `(.L_x_48) ;  /* 0x0000000000080947 */ /* 0x004fea0003800000 */
[----:B------:R-:W2:Y:S02]  /*2b60*/  SYNCS.PHASECHK.TRANS64.TRYWAIT P0, [UR5+0xd0], R0 ;  /* 0x0000d000ff0075a7 */ /* 0x000ea40008001105 */
[----:B--2---:R-:W-:Y:S05]  /*2b70*/  @!P0 BRA `(.L_x_49) ;  /* 0x000000b000048947 */ /* 0x004fea0003800000 */
.L_x_48:
[----:B------:R-:W-:-:S04]  /*2b80*/  UIADD3 UR4, UPT, UPT, UR6, 0x1, URZ ;  /* 0x0000000106047890 */ /* 0x000fc8000fffe0ff */
[----:B------:R-:W-:-:S04]  /*2b90*/  UISETP.NE.AND UP0, UPT, UR4, 0x2, UPT ;  /* 0x000000020400788c */ /* 0x000fc8000bf05270 */
[----:B------:R-:W-:Y:S02]  /*2ba0*/  USEL UR7, URZ, 0x1, UP0 ;  /* 0x00000001ff077887 */ /* 0x000fe40008000000 */
[----:B------:R-:W-:-:S04]  /*2bb0*/  USEL UR4, UR4, URZ, UP0 ;  /* 0x000000ff04047287 */ /* 0x000fc80008000000 */
[----:B------:R-:W-:Y:S01]  /*2bc0*/  ULEA UR4, UR4, UR38, 0x3 ;  /* 0x0000002604047291 */ /* 0x000fe2000f8e18ff */
[----:B--2---:R-:W-:-:S04]  /*2bd0*/  LOP3.LUT R2, R10, UR7, RZ, 0x3c, !PT ;  /* 0x000000070a027c12 */ /* 0x004fc8000f8e3cff */
[----:B------:R-:W-:-:S04]  /*2be0*/  SHF.L.U32 R0, R2, 0x1f, RZ ;  /* 0x0000001f02007819 */ /* 0x000fc800000006ff */
[----:B------:R-:W2:Y:S02]  /*2bf0*/  SYNCS.PHASECHK.TRANS64 P0, [UR4+0xd0], R0 ;  /* 0x0000d000ff0075a7 */ /* 0x000ea40008001004 */
[----:B-12---:R-:W-:Y:S05]  /*2c00*/  @P0 EXIT ;  /* 0x000000000000094d */ /* 0x006fea0003800000 */
[----:B------:R-:W-:Y:S02]  /*2c10*/  SHF.L.U32 R2, R2, 0x1f, RZ ;  /* 0x0000001f02027819 */ /* 0x000fe400000006ff */
[----:B------:R-:W-:-:S07]  /*2c20*/  MOV R0, UR4 ;  /* 0x0000000400007c02 */ /* 0x000fce0008000f00 */
.L_x_50:
[----:B-1----:R1:W2:Y:S02]  /*2c30*/  SYNCS.PHASECHK.TRANS64.TRYWAIT P0, [R0+URZ+0xd0], R2 ;  /* 0x0000d002000075a7 */ /* 0x0022a400080011ff */
[----:B--2---:R-:W-:Y:S05]  /*2c40*/  @!P0 NANOSLEEP.SYNCS 0x989680 ;  /* 0x009896800000895d */ /* 0x004fea0003900000 */
[----:B------:R-:W2:Y:S02]  /*2c50*/  @!P0 SYNCS.PHASECHK.TRANS64 P0, [R0+URZ+0xd0], R2 ;  /* 0x0000d002000085a7 */ /* 0x000ea400080010ff */
[----:B--2---:R-:W-:Y:S05]  /*2c60*/  @P0 EXIT ;  /* 0x000000000000094d */ /* 0x004fea0003800000 */
[----:B------:R-:W-:Y:S05]  /*2c70*/  BRA `(.L_x_50) ;  /* 0xfffffffc00ec7947 */ /* 0x000fea000383ffff */
.L_x_43:
[----:B------:R-:W-:-:S09]  /*2c80*/  UISETP.NE.AND UP1, UPT, UR4, URZ, UPT ;  /* 0x000000ff0400728c */ /* 0x000fd2000bf25270 */
[----:B------:R-:W-:Y:S05]  /*2c90*/  BRA.U UP1, `(.L_x_51) ;  /* 0x0000000d01387547 */ /* 0x000fea000b800000 */
[----:B------:R-:W-:Y:S01]  /*2ca0*/  UMOV UR4, 0x40 ;  /* 0x0000004000047882 */ /* 0x000fe20000000000 */
[----:B------:R-:W-:Y:S01]  /*2cb0*/  NOP ;  /* 0x0000000000007918 */ /* 0x000fe20000000000 */
[----:B------:R-:W-:Y:S01]  /*2cc0*/  ULEA UR4, UR38, UR4, 0x18 ;  /* 0x0000000426047291 */ /* 0x000fe2000f8ec0ff */
[----:B------:R-:W-:Y:S02]  /*2cd0*/  UMOV UR5, 0x400 ;  /* 0x0000040000057882 */ /* 0x000fe40000000000 */
[----:B------:R-:W-:-:S06]  /*2ce0*/  ULEA UR38, UR38, UR5, 0x18 ;  /* 0x0000000526267291 */ /* 0x000fcc000f8ec0ff */
[----:B------:R-:W2:Y:S02]  /*2cf0*/  LDS.U8 R0, [UR4+0x1c] ;  /* 0x00001c04ff007984 */ /* 0x000ea40008000000 */
[----:B--2---:R-:W-:-:S13]  /*2d00*/  ISETP.NE.AND P0, PT, R0, RZ, PT ;  /* 0x000000ff0000720c */ /* 0x004fda0003f05270 */
[----:B------:R-:W-:Y:S05]  /*2d10*/  @P0 BRA `(.L_x_52) ;  /* 0x0000000000580947 */ /* 0x000fea0003800000 */
[----:B------:R-:W-:-:S13]  /*2d20*/  ELECT P0, URZ, PT ;  /* 0x0000000000ff782f */ /* 0x000fda0003800000 */
[----:B------:R-:W-:Y:S05]  /*2d30*/  @!P0 BRA `(.L_x_53) ;  /* 0x0000000000608947 */ /* 0x000fea0003800000 */
[----:B------:R-:W-:Y:S01]  /*2d40*/  UMOV UR5, 0x10 ;  /* 0x0000001000057882 */ /* 0x000fe20000000000 */
[----:B------:R-:W-:Y:S01]  /*2d50*/  HFMA2 R2, -RZ, RZ, 0, 5.9604644775390625e-08 ;  /* 0x00000001ff027431 */ /* 0x000fe200000001ff */
[----:B------:R-:W-:-:S03]  /*2d60*/  MOV R3, 0xffff ;  /* 0x0000ffff00037802 */ /* 0x000fc60000000f00 */
[----:B------:R-:W-:Y:S04]  /*2d70*/  DEPBAR.LE SB2, 0x36 ;  /* 0x0000ad800000791a */ /* 0x000fe80000000000 */
[----:B------:R-:W2:Y:S02]  /*2d80*/  UTCATOMSWS.FIND_AND_SET.ALIGN UP0, UR5, UR5 ;  /* 0x00000005000575e3 */ /* 0x000ea40008000800 */
[----:B--2---:R-:W-:Y:S01]  /*2d90*/  MOV R0, UR5 ;  /* 0x0000000500007c02 */ /* 0x004fe20008000f00 */
[----:B------:R-:W-:Y:S06]  /*2da0*/  BRA.U UP0, `(.L_x_54) ;  /* 0x0000000100187547 */ /* 0x000fec000b800000 */
.L_x_55:
[----:B------:R-:W-:Y:S05]  /*2db0*/  NANOSLEEP 0x64 ;  /* 0x000000640000795d */ /* 0x000fea0003800000 */
[----:B------:R-:W-:-:S05]  /*2dc0*/  UMOV UR5, 0x10 ;  /* 0x0000001000057882 */ /* 0x000fca0000000000 */
[----:B------:R-:W-:Y:S04]  /*2dd0*/  DEPBAR.LE SB2, 0x36 ;  /* 0x0000ad800000791a */ /* 0x000fe80000000000 */
[----:B------:R-:W2:Y:S02]  /*2de0*/  UTCATOMSWS.FIND_AND_SET.ALIGN UP0, UR5, UR5 ;  /* 0x00000005000575e3 */ /* 0x000ea40008000800 */
[----:B--2---:R-:W-:Y:S01]  /*2df0*/  MOV R0, UR5 ;  /* 0x0000000500007c02 */ /* 0x004fe20008000f00 */
[----:B------:R-:W-:Y:S05]  /*2e00*/  BRA.U !UP0, `(.L_x_55) ;  /* 0xfffffffd08e87547 */ /* 0x000fea000b83ffff */
.L_x_54:
[-C--:B------:R-:W-:Y:S02]  /*2e10*/  SHF.L.U32 R3, R3, R0.reuse, RZ ;  /* 0x0000000003037219 */ /* 0x080fe400000006ff */
[----:B------:R-:W-:Y:S01]  /*2e20*/  SHF.L.U32 R2, R2, R0, RZ ;  /* 0x0000000002027219 */ /* 0x000fe200000006ff */
[----:B------:R-:W-:Y:S02]  /*2e30*/  IMAD.SHL.U32 R0, R0, 0x20, RZ ;  /* 0x0000002000007824 */ /* 0x000fe400078e00ff */
[----:B------:R2:W-:Y:S04]  /*2e40*/  ATOMS.OR RZ, [UR4+0x14], R3 ;  /* 0x00001403ffff798c */ /* 0x0005e8000b000004 */
[----:B------:R2:W-:Y:S04]  /*2e50*/  ATOMS.OR RZ, [UR4+0x18], R2 ;  /* 0x00001802ffff798c */ /* 0x0005e8000b000004 */
[----:B------:R2:W-:Y:S01]  /*2e60*/  STS [UR38+0x150], R0 ;  /* 0x00015000ff007988 */ /* 0x0005e20008000826 */
[----:B------:R-:W-:Y:S05]  /*2e70*/  BRA `(.L_x_53) ;  /* 0x0000000000107947 */ /* 0x000fea0003800000 */
.L_x_52:
[----:B------:R-:W-:Y:S02]  /*2e80*/  MOV R0, 0xffffffff ;  /* 0xffffffff00007802 */ /* 0x000fe40000000f00 */
[----:B------:R-:W-:-:S03]  /*2e90*/  MOV R2, 0x2ec0 ;  /* 0x00002ec000027802 */ /* 0x000fc60000000f00 */
[----:B------:R2:W-:Y:S04]  /*2ea0*/  STS [UR38+0x150], R0 ;  /* 0x00015000ff007988 */ /* 0x0005e80008000826 */
[----:B-12--5:R-:W-:Y:S05]  /*2eb0*/  CALL.REL.NOINC `($__internal_1_$__cuda_sm10x_tcgen05_guardrail_trap_phase_invalid_during_alloc) ;  /* 0x000000b000e07944 */ /* 0x026fea0003c00000 */
.L_x_53:
[----:B------:R-:W-:Y:S05]  /*2ec0*/  WARPSYNC.ALL ;  /* 0x0000000000007948 */ /* 0x000fea0003800000 */
[----:B------:R-:W3:Y:S01]  /*2ed0*/  S2UR UR6, SR_CgaCtaId ;  /* 0x00000000000679c3 */ /* 0x000ee20000008800 */
[----:B------:R-:W-:Y:S01]  /*2ee0*/  UMOV UR4, 0x400 ;  /* 0x0000040000047882 */ /* 0x000fe20000000000 */
[----:B------:R-:W-:-:S06]  /*2ef0*/  NOP ;  /* 0x0000000000007918 */ /* 0x000fcc0000000000 */
[----:B------:R-:W-:Y:S06]  /*2f00*/  BAR.ARV 0x6, 0xa0 ;  /* 0x0182800000007b1d */ /* 0x000fec0000002000 */
[----:B------:R-:W4:Y:S01]  /*2f10*/  LDCU UR7, c[0x0][0x38c] ;  /* 0x00007180ff0777ac */ /* 0x000f220008000800 */
[----:B------:R-:W-:Y:S02]  /*2f20*/  HFMA2 R12, -RZ, RZ, 0, 0 ;  /* 0x00000000ff0c7431 */ /* 0x000fe400000001ff */
[----:B------:R-:W-:Y:S02]  /*2f30*/  IMAD.MOV.U32 R7, RZ, RZ, 0x1 ;  /* 0x00000001ff077424 */ /* 0x000fe400078e00ff */
[----:B--2---:R-:W-:Y:S01]  /*2f40*/  IMAD.MOV.U32 R2, RZ, RZ, RZ ;  /* 0x000000ffff027224 */ /* 0x004fe200078e00ff */
[----:B------:R-:W-:Y:S01]  /*2f50*/  UMOV UR18, URZ ;  /* 0x000000ff00127c82 */ /* 0x000fe20008000000 */
[----:B------:R-:W-:Y:S01]  /*2f60*/  UMOV UR17, URZ ;  /* 0x000000ff00117c82 */ /* 0x000fe20008000000 */
[----:B------:R-:W-:Y:S01]  /*2f70*/  UMOV UR22, 0x0 ;  /* 0x0000000000167882 */ /* 0x000fe20000000000 */
[----:B------:R-:W-:Y:S01]  /*2f80*/  UMOV UR23, 0x8400010 ;  /* 0x0840001000177882 */ /* 0x000fe20000000000 */
[----:B------:R-:W-:Y:S01]  /*2f90*/  UMOV UR20, 0x0 ;  /* 0x0000000000147882 */ /* 0x000fe20000000000 */
[----:B---3--:R-:W-:Y:S01]  /*2fa0*/  ULEA UR6, UR6, UR4, 0x18 ;  /* 0x0000000406067291 */ /* 0x008fe2000f8ec0ff */
[----:B------:R-:W2:Y:S03]  /*2fb0*/  LDCU UR4, c[0x0][0x38c] ;  /* 0x00007180ff0477ac */ /* 0x000ea60008000800 */
[----:B------:R-:W-:-:S02]  /*2fc0*/  UIADD3 UR11, UPT, UPT, UR6, 0xc400, URZ ;  /* 0x0000c400060b7890 */ /* 0x000fc4000fffe0ff */
[----:B----4-:R-:W-:-:S03]  /*2fd0*/  UIADD3 UR7, UPT, UPT, UR7, 0x3f, URZ ;  /* 0x0000003f07077890 */ /* 0x010fc6000fffe0ff */
[----:B------:R-:W3:Y:S01]  /*2fe0*/  LDS R0, [UR6+0x150] ;  /* 0x00015006ff007984 */ /* 0x000ee20008000800 */
[----:B------:R-:W-:Y:S02]  /*2ff0*/  UIADD3 UR12, UPT, UPT, UR6, 0x1a400, URZ ;  /* 0x0001a400060c7890 */ /* 0x000fe4000fffe0ff */
[----:B------:R-:W-:Y:S02]  /*3000*/  USHF.R.S32.HI UR5, URZ, 0x1f, UR7 ;  /* 0x0000001fff057899 */ /* 0x000fe40008011407 */
[----:B------:R-:W-:Y:S02]  /*3010*/  USHF.R.U32.HI UR11, URZ, 0x4, UR11 ;  /* 0x00000004ff0b7899 */ /* 0x000fe4000801160b */
[----:B------:R-:W-:Y:S02]  /*3020*/  ULEA.HI UR5, UR5, UR7, URZ, 0x6 ;  /* 0x0000000705057291 */ /* 0x000fe4000f8f30ff */
[----:B------:R-:W-:Y:S02]  /*3030*/  USHF.R.U32.HI UR12, URZ, 0x4, UR12 ;  /* 0x00000004ff0c7899 */ /* 0x000fe4000801160c */
[----:B------:R-:W-:-:S02]  /*3040*/  USHF.R.S32.HI UR5, URZ, 0x6, UR5 ;  /* 0x00000006ff057899 */ /* 0x000fc40008011405 */
[----:B------:R-:W-:Y:S02]  /*3050*/  ULOP3.LUT UR11, UR11, 0x3fff, URZ, 0xc0, !UPT ;  /* 0x00003fff0b0b7892 */ /* 0x000fe4000f8ec0ff */
[----:B------:R-:W-:Y:S02]  /*3060*/  UISETP.LT.AND UP0, UPT, UR5, 0x1, UPT ;  /* 0x000000010500788c */ /* 0x000fe4000bf01270 */
[----:B------:R-:W-:Y:S02]  /*3070*/  ULOP3.LUT UR12, UR12, 0x3fff, URZ, 0xc0, !UPT ;  /* 0x00003fff0c0c7892 */ /* 0x000fe4000f8ec0ff */
[----:B------:R-:W-:Y:S02]  /*3080*/  USEL UR10, UR5, 0x1, !UP0 ;  /* 0x00000001050a7887 */ /* 0x000fe4000c000000 */
[----:B------:R-:W-:Y:S02]  /*3090*/  ULOP3.LUT UR11, UR11, 0x10000, URZ, 0xfc, !UPT ;  /* 0x000100000b0b7892 */ /* 0x000fe4000f8efcff */
[----:B------:R-:W-:-:S02]  /*30a0*/  ULOP3.LUT UR12, UR12, 0x10000, URZ, 0xfc, !UPT ;  /* 0x000100000c0c7892 */ /* 0x000fc4000f8efcff */
[----:B------:R-:W-:Y:S02]  /*30b0*/  UIADD3 UR10, UPT, UPT, -UR10, URZ, URZ ;  /* 0x000000ff0a0a7290 */ /* 0x000fe4000fffe1ff */
[----:B--2---:R-:W-:Y:S01]  /*30c0*/  UISETP.GE.AND UP3, UPT, UR4, 0x1, UPT ;  /* 0x000000010400788c */ /* 0x004fe2000bf66270 */
[----:B------:R-:W-:Y:S01]  /*30d0*/  UMOV UR21, 0x8400010 ;  /* 0x0840001000157882 */ /* 0x000fe20000000000 */
[----:B---3--:R-:W-:Y:S02]  /*30e0*/  R2UR UR19, R0 ;  /* 0x00000000001372ca */ /* 0x008fe400000e0000 */
[----:B------:R-:W-:-:S13]  /*30f0*/  MOV R0, RZ ;  /* 0x000000ff00007202 */ /* 0x000fda0000000f00 */
.L_x_62:
[----:B------:R-:W-:Y:S02]  /*3100*/  LEA R3, R2, UR6, 0x3 ;  /* 0x0000000602037c11 */ /* 0x000fe4000f8e18ff */
[----:B------:R-:W-:Y:S02]  /*3110*/  SHF.L.U32 R4, R12, 0x1f, RZ ;  /* 0x0000001f0c047819 */ /* 0x000fe400000006ff */
[----:B------:R-:W-:Y:S01]  /*3120*/  PLOP3.LUT P0, PT, PT, PT, UP3, 0x80, 0x8 ;  /* 0x000000000008781c */ /* 0x000fe20003f0f038 */
[----:B------:R-:W-:Y:S01]  /*3130*/  VIADD R5, R3, 0xd0 ;  /* 0x000000d003057836 */ /* 0x000fe20000000000 */
[----:B--2---:R-:W2:Y:S02]  /*3140*/  SYNCS.PHASECHK.TRANS64.TRYWAIT P1, [R3+URZ+0xc0], R4 ;  /* 0x0000c004030075a7 */ /* 0x004ea400080211ff */
[----:B--2---:R-:W-:Y:S09]  /*3150*/  @!P1 BRA `(.L_x_56) ;  /* 0x000000a800a49947 */ /* 0x004ff20003800000 */
.L_x_323:
[----:B------:R-:W-:Y:S01]  /*3160*/  LEA R6, R2, UR6, 0x4 ;  /* 0x0000000602067c11 */ /* 0x000fe2000f8e20ff */
[----:B------:R-:W-:Y:S01]  /*3170*/  @UP3 ULEA UR4, UR17, UR6, 0x3 ;  /* 0x0000000611043291 */ /* 0x000fe2000f8e18ff */
[----:B------:R-:W-:Y:S01]  /*3180*/  PLOP3.LUT P1, PT, PT, PT, PT, 0x80, 0x8 ;  /* 0x000000000008781c */ /* 0x000fe20003f2f070 */
[----:B------:R-:W-:Y:S01]  /*3190*/  ULEA UR8, UR18, UR6, 0x3 ;  /* 0x0000000612087291 */ /* 0x000fe2000f8e18ff */
[----:B------:R-:W-:Y:S01]  /*31a0*/  PRMT R5, RZ, 0x654, R5 ;  /* 0x00000654ff057816 */ /* 0x000fe20000000005 */
[----:B------:R3:W4:Y:S01]  /*31b0*/  LDS.128 R8, [R6+0x130] ;  /* 0x0001300006087984 */ /* 0x0007220000000c00 */
[----:B--2---:R-:W-:Y:S01]  /*31c0*/  @P0 SHF.L.U32 R4, R0, 0x1f, RZ ;  /* 0x0000001f00040819 */ /* 0x004fe200000006ff */
[----:B------:R-:W-:Y:S01]  /*31d0*/  ULEA UR9, UR18, UR19, 0x8 ;  /* 0x0000001312097291 */ /* 0x000fe2000f8e40ff */
[----:B------:R-:W-:Y:S01]  /*31e0*/  SHF.L.U32 R3, R7, 0x1f, RZ ;  /* 0x0000001f07037819 */ /* 0x000fe200000006ff */
[----:B------:R-:W-:Y:S01]  /*31f0*/  @!PT LDS RZ, [RZ] ;  /* 0x00000000fffff984 */ /* 0x000fe20000000800 */
[----:B------:R-:W-:Y:S01]  /*3200*/  @!PT LDS RZ, [RZ] ;  /* 0x00000000fffff984 */ /* 0x000fe20000000800 */
[----:B------:R-:W-:Y:S01]  /*3210*/  @!PT LDS RZ, [RZ] ;  /* 0x00000000fffff984 */ /* 0x000fe20000000800 */
[----:B------:R-:W-:Y:S01]  /*3220*/  @!PT LDS RZ, [RZ] ;  /* 0x00000000fffff984 */ /* 0x000fe20000000800 */
[----:B------:R2:W-:Y:S06]  /*3230*/  MEMBAR.ALL.CTA ;  /* 0x0000000000007992 */ /* 0x0005ec0000008000 */
[----:B--2---:R-:W2:Y:S02]  /*3240*/  FENCE.VIEW.ASYNC.S ;  /* 0x00000000000073c6 */ /* 0x004ea40000000000 */
[----:B--2---:R3:W-:Y:S01]  /*3250*/  SYNCS.ARRIVE.TRANS64.RED.A1T0 RZ, [R5+URZ], RZ ;  /* 0x000000ff05ff79a7 */ /* 0x0047e200081004ff */
[----:B------:R3:W2:Y:S01]  /*3260*/  @P0 SYNCS.PHASECHK.TRANS64.TRYWAIT P1, [UR4], R4 ;  /* 0x00000004ff0005a7 */ /* 0x0006a20008021104 */
[----:B------:R-:W1:Y:S02]  /*3270*/  SYNCS.PHASECHK.TRANS64.TRYWAIT P0, [UR8+0xf0], R3 ;  /* 0x0000f003ff0075a7 */ /* 0x000e640008001108 */
[----:B-1234-:R-:W-:Y:S05]  /*3280*/  @!P0 BRA `(.L_x_57) ;  /* 0x000000a8006c8947 */ /* 0x01efea0003800000 */
.L_x_325:
[----:B-1----:R-:W-:Y:S01]  /*3290*/  IADD3 R4, PT, PT, R2, 0x1, RZ ;  /* 0x0000000102047810 */ /* 0x002fe20007ffe0ff */
[----:B------:R-:W-:Y:S06]  /*32a0*/  BRA.U !UP3, `(.L_x_58) ;  /* 0x000000010b987547 */ /* 0x000fec000b800000 */
[----:B------:R-:W-:Y:S01]  /*32b0*/  UPLOP3.LUT UP4, UPT, UPT, UPT, UPT, 0x40, 0x4 ;  /* 0x000000000004789c */ /* 0x000fe20003f8e870 */
[----:B------:R-:W-:Y:S01]  /*32c0*/  UMOV UR16, UR10 ;  /* 0x0000000a00107c82 */ /* 0x000fe20008000000 */
[----:B------:R-:W-:Y:S01]  /*32d0*/  UMOV UR15, UR5 ;  /* 0x00000005000f7c82 */ /* 0x000fe20008000000 */
[----:B------:R-:W-:-:S08]  /*32e0*/  UMOV UR14, UR17 ;  /* 0x00000011000e7c82 */ /* 0x000fd00008000000 */
.L_x_61:
[----:B------:R-:W-:Y:S02]  /*32f0*/  UIADD3 UR16, UPT, UPT, UR16, 0x1, URZ ;  /* 0x0000000110107890 */ /* 0x000fe4000fffe0ff */
[----:B-1----:R-:W-:Y:S02]  /*3300*/  ULEA UR7, UR14, UR6, 0x3 ;  /* 0x000000060e077291 */ /* 0x002fe4000f8e18ff */
[----:B------:R-:W-:Y:S01]  /*3310*/  UISETP.NE.AND UP0, UPT, UR16, URZ, UPT ;  /* 0x000000ff1000728c */ /* 0x000fe2000bf05270 */
[----:B--2---:R-:W-:Y:S10]  /*3320*/  @P1 BRA `(.L_x_59) ;  /* 0x00000000000c1947 */ /* 0x004ff40003800000 */
[----:B------:R-:W-:Y:S04]  /*3330*/  SHF.L.U32 R2, R0, 0x1f, RZ ;  /* 0x0000001f00027819 */ /* 0x000fe800000006ff */
[----:B------:R-:W1:Y:S02]  /*3340*/  SYNCS.PHASECHK.TRANS64.TRYWAIT P0, [UR7], R2 ;  /* 0x00000002ff0075a7 */ /* 0x000e640008001107 */
[----:B-1----:R-:W-:Y:S05]  /*3350*/  @!P0 BRA `(.L_x_60) ;  /* 0x000000a800508947 */ /* 0x002fea0003800000 */
.L_x_59:
[----:B------:R-:W-:Y:S01]  /*3360*/  UISETP.NE.AND UP1, UPT, UR15, 0x1, UPT ;  /* 0x000000010f00788c */ /* 0x000fe2000bf25270 */
[----:B------:R-:W-:Y:S01]  /*3370*/  PLOP3.LUT P1, PT, PT, PT, PT, 0x80, 0x8 ;  /* 0x000000000008781c */ /* 0x000fe20003f2f070 */
[----:B------:R-:W-:Y:S02]  /*3380*/  UIADD3 UR17, UPT, UPT, UR14, 0x1, URZ ;  /* 0x000000010e117890 */ /* 0x000fe4000fffe0ff */
[----:B------:R-:W-:Y:S02]  /*3390*/  ULEA UR24, UR14, UR12, 0xa ;  /* 0x0000000c0e187291 */ /* 0x000fe4000f8e50ff */
[----:B------:R-:W-:Y:S01]  /*33a0*/  UISETP.NE.AND UP2, UPT, UR17, 0x7, UPT ;  /* 0x000000071100788c */ /* 0x000fe2000bf45270 */
[----:B------:R-:W-:Y:S01]  /*33b0*/  PLOP3.LUT P0, PT, PT, PT, UP1, 0x80, 0x8 ;  /* 0x000000000008781c */ /* 0x000fe20003f0f018 */
[----:B------:R-:W-:Y:S02]  /*33c0*/  ULEA UR26, UR14, UR11, 0x9 ;  /* 0x0000000b0e1a7291 */ /* 0x000fe4000f8e48ff */
[----:B------:R-:W-:Y:S02]  /*33d0*/  USEL UR13, URZ, 0x1, UP2 ;  /* 0x00000001ff0d7887 */ /* 0x000fe40009000000 */
[----:B------:R-:W-:Y:S02]  /*33e0*/  USEL UR17, UR17, URZ, UP2 ;  /* 0x000000ff11117287 */ /* 0x000fe40009000000 */
[----:B------:R-:W-:Y:S02]  /*33f0*/  UIADD3 UR30, UPT, UPT, UR24, 0x2, URZ ;  /* 0x00000002181e7890 */ /* 0x000fe4000fffe0ff */
[----:B------:R-:W-:Y:S01]  /*3400*/  @UP1 ULEA UR4, UR17, UR6, 0x3 ;  /* 0x0000000611041291 */ /* 0x000fe2000f8e18ff */
[----:B------:R-:W-:Y:S01]  /*3410*/  LOP3.LUT R0, R0, UR13, RZ, 0x3c, !PT ;  /* 0x0000000d00007c12 */ /* 0x000fe2000f8e3cff */
[----:B------:R-:W-:Y:S02]  /*3420*/  UIADD3 UR28, UPT, UPT, UR26, 0x2, URZ ;  /* 0x000000021a1c7890 */ /* 0x000fe4000fffe0ff */
[----:B------:R-:W-:Y:S01]  /*3430*/  UIADD3 UR7, UPT, UPT, UR7, 0x38, URZ ;  /* 0x0000003807077890 */ /* 0x000fe2000fffe0ff */
[----:B-1----:R-:W-:Y:S01]  /*3440*/  @P0 SHF.L.U32 R2, R0, 0x1f, RZ ;  /* 0x0000001f00020819 */ /* 0x002fe200000006ff */
[----:B------:R-:W-:Y:S01]  /*3450*/  UMOV UR25, 0x80004020 ;  /* 0x8000402000197882 */ /* 0x000fe20000000000 */
[----:B------:R-:W-:Y:S01]  /*3460*/  UMOV UR27, 0x80004020 ;  /* 0x80004020001b7882 */ /* 0x000fe20000000000 */
[----:B------:R-:W-:Y:S01]  /*3470*/  UMOV UR31, 0x80004020 ;  /* 0x80004020001f7882 */ /* 0x000fe20000000000 */
[----:B------:R1:W2:Y:S01]  /*3480*/  @P0 SYNCS.PHASECHK.TRANS64.TRYWAIT P1, [UR4], R2 ;  /* 0x00000002ff0005a7 */ /* 0x0002a20008021104 */
[----:B------:R-:W-:Y:S01]  /*3490*/  UIADD3 UR15, UPT, UPT, UR15, -0x1, URZ ;  /* 0xffffffff0f0f7890 */ /* 0x000fe2000fffe0ff */
[----:B------:R1:W-:Y:S01]  /*34a0*/  UTCQMMA gdesc[UR26], gdesc[UR24], tmem[UR9], tmem[UR22], idesc[UR23], UP4 ;  /* 0x00ff16181a0075ea */ /* 0x0003e2000a000309 */
[----:B------:R-:W-:Y:S01]  /*34b0*/  UPLOP3.LUT UP4, UPT, UPT, UPT, UPT, 0x80, 0x8 ;  /* 0x000000000008789c */ /* 0x000fe20003f8f070 */
[----:B------:R-:W-:Y:S01]  /*34c0*/  UMOV UR29, 0x80004020 ;  /* 0x80004020001d7882 */ /* 0x000fe20000000000 */
[----:B------:R-:W-:Y:S01]  /*34d0*/  UMOV UR14, UR17 ;  /* 0x00000011000e7c82 */ /* 0x000fe20008000000 */
[----:B------:R1:W-:Y:S01]  /*34e0*/  UTCQMMA gdesc[UR28], gdesc[UR30], tmem[UR9], tmem[UR20], idesc[UR21], UPT ;  /* 0x00ff141e1c0075ea */ /* 0x0003e2000b800309 */
[----:B------:R1:W-:Y:S01]  /*34f0*/  UTCBAR [UR7], URZ ;  /* 0x000000ff070073e9 */ /* 0x0003e200080000ff */
[----:B------:R-:W-:Y:S06]  /*3500*/  BRA.U UP0, `(.L_x_61) ;  /* 0xfffffffd00787547 */ /* 0x000fec000b83ffff */
.L_x_58:
[----:B------:R-:W-:Y:S01]  /*3510*/  UIADD3 UR18, UPT, UPT, UR18, 0x1, URZ ;  /* 0x0000000112127890 */ /* 0x000fe2000fffe0ff */
[----:B------:R-:W-:Y:S01]  /*3520*/  LOP3.LUT P0, RZ, R10, 0x1, RZ, 0xc0, !PT ;  /* 0x000000010aff7812 */ /* 0x000fe2000780c0ff */
[----:B------:R-:W-:Y:S01]  /*3530*/  UIADD3 UR8, UPT, UPT, UR8, 0xe0, URZ ;  /* 0x000000e008087890 */ /* 0x000fe2000fffe0ff */
[----:B--2---:R-:W-:Y:S01]  /*3540*/  ISETP.NE.AND P1, PT, R4, 0x2, PT ;  /* 0x000000020400780c */ /* 0x004fe20003f25270 */
[----:B------:R-:W-:-:S03]  /*3550*/  UISETP.NE.AND UP0, UPT, UR18, 0x2, UPT ;  /* 0x000000021200788c */ /* 0x000fc6000bf05270 */
[----:B-1----:R-:W-:Y:S01]  /*3560*/  SEL R2, RZ, 0x1, P1 ;  /* 0x00000001ff027807 */ /* 0x002fe20000800000 */
[----:B------:R-:W-:Y:S02]  /*3570*/  USEL UR4, URZ, 0x1, UP0 ;  /* 0x00000001ff047887 */ /* 0x000fe40008000000 */
[----:B------:R-:W-:Y:S01]  /*3580*/  USEL UR18, UR18, URZ, UP0 ;  /* 0x000000ff12127287 */ /* 0x000fe20008000000 */
[----:B------:R2:W-:Y:S01]  /*3590*/  UTCBAR [UR8], URZ ;  /* 0x000000ff080073e9 */ /* 0x0005e200080000ff */
[----:B------:R-:W-:Y:S02]  /*35a0*/  LOP3.LUT R12, R12, R2, RZ, 0x3c, !PT ;  /* 0x000000020c0c7212 */ /* 0x000fe400078e3cff */
[----:B------:R-:W-:Y:S02]  /*35b0*/  LOP3.LUT R7, R7, UR4, RZ, 0x3c, !PT ;  /* 0x0000000407077c12 */ /* 0x000fe4000f8e3cff */
[----:B------:R-:W-:Y:S01]  /*35c0*/  SEL R2, R4, RZ, P1 ;  /* 0x000000ff04027207 */ /* 0x000fe20000800000 */
[----:B------:R-:W-:Y:S06]  /*35d0*/  @P0 BRA `(.L_x_62) ;  /* 0xfffffff800c80947 */ /* 0x000fec000383ffff */
[----:B------:R-:W1:Y:S01]  /*35e0*/  S2UR UR4, SR_CgaCtaId ;  /* 0x00000000000479c3 */ /* 0x000e620000008800 */
[----:B------:R-:W-:Y:S01]  /*35f0*/  ELECT P0, URZ, PT ;  /* 0x0000000000ff782f */ /* 0x000fe20003800000 */
[----:B------:R-:W-:Y:S01]  /*3600*/  IMAD.MOV.U32 R2, RZ, RZ, 0x1 ;  /* 0x00000001ff027424 */ /* 0x000fe200078e00ff */
[----:B------:R-:W-:Y:S01]  /*3610*/  UIADD3 UR6, UPT, UPT, UR6, 0xf0, URZ ;  /* 0x000000f006067890 */ /* 0x000fe2000fffe0ff */
[----:B------:R-:W-:Y:S01]  /*3620*/  SHF.L.U32 R0, R7, 0x1f, RZ ;  /* 0x0000001f07007819 */ /* 0x000fe200000006ff */
[----:B------:R-:W-:-:S03]  /*3630*/  UMOV UR5, 0x40 ;  /* 0x0000004000057882 */ /* 0x000fc60000000000 */
[----:B------:R-:W-:Y:S01]  /*3640*/  UVIRTCOUNT.DEALLOC.SMPOOL 0x80 ;  /* 0x000000800000784c */ /* 0x000fe20000000000 */
[----:B-1----:R-:W-:Y:S02]  /*3650*/  ULEA UR4, UR4, UR5, 0x18 ;  /* 0x0000000504047291 */ /* 0x002fe4000f8ec0ff */
[----:B------:R-:W-:-:S07]  /*3660*/  ULEA UR5, UR18, UR6, 0x3 ;  /* 0x0000000612057291 */ /* 0x000fce000f8e18ff */
[----:B------:R1:W-:Y:S02]  /*3670*/  @P0 STS.U8 [UR4+0x1c], R2 ;  /* 0x00001c02ff000988 */ /* 0x0003e40008000004 */
[----:B------:R-:W3:Y:S02]  /*3680*/  SYNCS.PHASECHK.TRANS64.TRYWAIT P0, [UR5], R0 ;  /* 0x00000000ff0075a7 */ /* 0x000ee40008001105 */
[----:B-1-3--:R-:W-:Y:S05]  /*3690*/  @!P0 BRA `(.L_x_63) ;  /* 0x000000a400988947 */ /* 0x00afea0003800000 */
.L_x_328:
[----:B------:R-:W-:-:S04]  /*36a0*/  UIADD3 UR7, UPT, UPT, UR18, 0x1, URZ ;  /* 0x0000000112077890 */ /* 0x000fc8000fffe0ff */
[----:B------:R-:W-:-:S04]  /*36b0*/  UISETP.NE.AND UP0, UPT, UR7, 0x2, UPT ;  /* 0x000000020700788c */ /* 0x000fc8000bf05270 */
[----:B------:R-:W-:Y:S02]  /*36c0*/  USEL UR5, URZ, 0x1, UP0 ;  /* 0x00000001ff057887 */ /* 0x000fe40008000000 */
[----:B------:R-:W-:-:S04]  /*36d0*/  USEL UR7, UR7, URZ, UP0 ;  /* 0x000000ff07077287 */ /* 0x000fc80008000000 */
[----:B------:R-:W-:Y:S01]  /*36e0*/  ULEA UR7, UR7, UR6, 0x3 ;  /* 0x0000000607077291 */ /* 0x000fe2000f8e18ff */
[----:B-1----:R-:W-:-:S04]  /*36f0*/  LOP3.LUT R0, R7, UR5, RZ, 0x3c, !PT ;  /* 0x0000000507007c12 */ /* 0x002fc8000f8e3cff */
[----:B------:R-:W-:-:S04]  /*3700*/  SHF.L.U32 R0, R0, 0x1f, RZ ;  /* 0x0000001f00007819 */ /* 0x000fc800000006ff */
[----:B------:R-:W1:Y:S02]  /*3710*/  SYNCS.PHASECHK.TRANS64.TRYWAIT P0, [UR7], R0 ;  /* 0x00000000ff0075a7 */ /* 0x000e640008001107 */
[----:B-1----:R-:W-:Y:S05]  /*3720*/  @!P0 BRA `(.L_x_64) ;  /* 0x000000a4008c8947 */ /* 0x002fea0003800000 */
.L_x_330:
[----:B------:R-:W-:Y:S01]  /*3730*/  NOP ;  /* 0x0000000000007918 */ /* 0x000fe20000000000 */
[----:B-1----:R-:W1:Y:S01]  /*3740*/  LDS R0, [UR4+0x14] ;  /* 0x00001404ff007984 */ /* 0x002e620008000800 */
[----:B------:R-:W-:Y:S01]  /*3750*/  ULOP3.LUT UR6, UR19, 0xffff, URZ, 0xc0, !UPT ;  /* 0x0000ffff13067892 */ /* 0x000fe2000f8ec0ff */
[----:B--2---:R-:W-:Y:S01]  /*3760*/  UMOV UR8, 0xffff ;  /* 0x0000ffff00087882 */ /* 0x004fe20000000000 */
[----:B------:R-:W-:Y:S02]  /*3770*/  UMOV UR5, 0x1 ;  /* 0x0000000100057882 */ /* 0x000fe40000000000 */
[----:B------:R-:W-:-:S04]  /*3780*/  USHF.R.U32.HI UR6, URZ, 0x5, UR6 ;  /* 0x00000005ff067899 */ /* 0x000fc80008011606 */
[----:B------:R-:W-:Y:S02]  /*3790*/  USHF.L.U32 UR8, UR8, UR6, URZ ;  /* 0x0000000608087299 */ /* 0x000fe400080006ff */
[----:B------:R-:W-:-:S04]  /*37a0*/  USHF.L.U32 UR5, UR5, UR6, URZ ;  /* 0x0000000605057299 */ /* 0x000fc800080006ff */
[----:B-1----:R-:W-:-:S04]  /*37b0*/  LOP3.LUT R0, R0, UR8, RZ, 0xc0, !PT ;  /* 0x0000000800007c12 */ /* 0x002fc8000f8ec0ff */
[----:B------:R-:W-:-:S13]  /*37c0*/  ISETP.NE.AND P0, PT, R0, UR8, PT ;  /* 0x0000000800007c0c */ /* 0x000fda000bf05270 */
[----:B------:R-:W-:Y:S05]  /*37d0*/  @P0 BRA `(.L_x_65) ;  /* 0x0000000000580947 */ /* 0x000fea0003800000 */
[----:B------:R-:W1:Y:S02]  /*37e0*/  LDS R0, [UR4+0x18] ;  /* 0x00001804ff007984 */ /* 0x000e640008000800 */
[----:B-1----:R-:W-:-:S04]  /*37f0*/  LOP3.LUT R0, R0, UR5, RZ, 0xc0, !PT ;  /* 0x0000000500007c12 */ /* 0x002fc8000f8ec0ff */
[----:B------:R-:W-:-:S13]  /*3800*/  ISETP.NE.AND P0, PT, R0, UR5, PT ;  /* 0x0000000500007c0c */ /* 0x000fda000bf05270 */
[----:B------:R-:W-:Y:S05]  /*3810*/  @P0 BRA `(.L_x_66) ;  /* 0x00000000003c0947 */ /* 0x000fea0003800000 */
[----:B------:R-:W1:Y:S01]  /*3820*/  S2R R2, SR_LANEID ;  /* 0x0000000000027919 */ /* 0x000e620000000000 */
[----:B------:R-:W-:Y:S01]  /*3830*/  ULOP3.LUT UR8, URZ, UR8, URZ, 0x33, !UPT ;  /* 0x00000008ff087292 */ /* 0x000fe2000f8e33ff */
[----:B------:R-:W-:Y:S02]  /*3840*/  VOTEU.ANY UR7, UPT, PT ;  /* 0x0000000000077886 */ /* 0x000fe400038e0100 */
[----:B------:R-:W-:-:S03]  /*3850*/  UFLO.U32 UR7, UR7 ;  /* 0x00000007000772bd */ /* 0x000fc600080e0000 */
[----:B------:R-:W-:-:S04]  /*3860*/  IMAD.U32 R0, RZ, RZ, UR8 ;  /* 0x00000008ff007e24 */ /* 0x000fc8000f8e00ff */
[----:B------:R2:W3:Y:S02]  /*3870*/  REDUX UR6, R0 ;  /* 0x00000000000673c4 */ /* 0x0004e40000000000 */
[----:B------:R4:W-:Y:S01]  /*3880*/  UTCATOMSWS.AND URZ, UR8 ;  /* 0x0000000800ff79e3 */ /* 0x0009e20008000000 */
[----:B-1----:R-:W-:Y:S02]  /*3890*/  ISETP.EQ.U32.AND P0, PT, R2, UR7, PT ;  /* 0x0000000702007c0c */ /* 0x002fe4000bf02070 */
[----:B--2---:R-:W-:Y:S02]  /*38a0*/  LOP3.LUT R0, RZ, UR5, RZ, 0x33, !PT ;  /* 0x00000005ff007c12 */ /* 0x004fe4000f8e33ff */
[----:B---3--:R-:W-:Y:S02]  /*38b0*/  MOV R2, UR6 ;  /* 0x0000000600027c02 */ /* 0x008fe40008000f00 */
[----:B------:R-:W1:Y:S07]  /*38c0*/  REDUX UR5, R0 ;  /* 0x00000000000573c4 */ /* 0x000e6e0000000000 */
[----:B------:R4:W-:Y:S01]  /*38d0*/  @P0 ATOMS.AND RZ, [UR4+0x14], R2 ;  /* 0x00001402ffff098c */ /* 0x0009e2000a800004 */
[----:B-1----:R-:W-:-:S05]  /*38e0*/  IMAD.U32 R0, RZ, RZ, UR5 ;  /* 0x00000005ff007e24 */ /* 0x002fca000f8e00ff */
[----:B------:R4:W-:Y:S01]  /*38f0*/  @P0 ATOMS.AND RZ, [UR4+0x18], R0 ;  /* 0x00001800ffff098c */ /* 0x0009e2000a800004 */
[----:B------:R-:W-:Y:S05]  /*3900*/  BRA `(.L_x_67) ;  /* 0x0000000000147947 */ /* 0x000fea0003800000 */
.L_x_66:
[----:B------:R-:W-:Y:S02]  /*3910*/  MOV R2, 0x3930 ;  /* 0x0000393000027802 */ /* 0x000fe40000000f00 */
[----:B-----5:R-:W-:Y:S05]  /*3920*/  CALL.REL.NOINC `($__internal_0_$__cuda_sm10x_tcgen05_guardrail_trap_col_being_dealloced_not_returned_by_alloc) ;  /* 0x000000a800387944 */ /* 0x020fea0003c00000 */
[----:B------:R-:W-:Y:S05]  /*3930*/  BRA `(.L_x_67) ;  /* 0x0000000000087947 */ /* 0x000fea0003800000 */
.L_x_65:
[----:B------:R-:W-:Y:S02]  /*3940*/  MOV R2, 0x3960 ;  /* 0x0000396000027802 */ /* 0x000fe40000000f00 */
[----:B-----5:R-:W-:Y:S05]  /*3950*/  CALL.REL.NOINC `($__internal_2_$__cuda_sm10x_tcgen05_guardrail_trap_unallocated_columns_being_dealloced) ;  /* 0x000000a800447944 */ /* 0x020fea0003c00000 */
.L_x_67:
[----:B------:R-:W-:Y:S01]  /*3960*/  NOP ;  /* 0x0000000000007918 */ /* 0x000fe20000000000 */
[----:B----4-:R-:W-:Y:S05]  /*3970*/  EXIT ;  /* 0x000000000000794d */ /* 0x010fea0003800000 */
.L_x_51:
[----:B------:R-:W-:-:S09]  /*3980*/  UISETP.NE.OR UP3, UPT, UR4, 0x3, UP3 ;  /* 0x000000030400788c */ /* 0x000fd20009f65670 */
[----:B------:R-:W-:Y:S05]  /*3990*/  BRA.U UP3, `(.L_x_68) ;  /* 0x0000000d03a87547 */ /* 0x000fea000b800000 */
[----:B------:R-:W2:Y:S01]  /*39a0*/  LDC R0, c[0x0][0xb30] ;  /* 0x0002cc00ff007b82 */ /* 0x000ea20000000800 */
[----:B------:R-:W3:Y:S01]  /*39b0*/  LDCU.64 UR8, c[0x0][0x888] ;  /* 0x00011100ff0877ac */ /* 0x000ee20008000a00 */
[----:B------:R-:W-:Y:S02]  /*39c0*/  HFMA2 R25, -RZ, RZ, 0, 0 ;  /* 0x00000000ff197431 */ /* 0x000fe400000001ff */
[----:B------:R-:W-:Y:S01]  /*39d0*/  IMAD.MOV.U32 R24, RZ, RZ, 0x1 ;  /* 0x00000001ff187424 */ /* 0x000fe200078e00ff */
[----:B------:R-:W-:Y:S01]  /*39e0*/  MOV R32, 0x2000 ;  /* 0x0000200000207802 */ /* 0x000fe20000000f00 */
[----:B------:R-:W4:Y:S01]  /*39f0*/  LDCU.64 UR4, c[0x0][0x890] ;  /* 0x00011200ff0477ac */ /* 0x000f220008000a00 */
[----:B------:R-:W-:Y:S01]  /*3a00*/  IMAD.MOV.U32 R17, RZ, RZ, RZ ;  /* 0x000000ffff117224 */ /* 0x000fe200078e00ff */
[----:B------:R-:W1:Y:S01]  /*3a10*/  LDC R27, c[0x0][0x370] ;  /* 0x0000dc00ff1b7b82 */ /* 0x000e620000000800 */
[----:B------:R-:W-:Y:S01]  /*3a20*/  UMOV UR7, 0x400 ;  /* 0x0000040000077882 */ /* 0x000fe20000000000 */
[----:B------:R-:W1:Y:S01]  /*3a30*/  LDCU.64 UR14, c[0x0][0x348] ;  /* 0x00006900ff0e77ac */ /* 0x000e620008000a00 */
[----:B------:R-:W-:-:S05]  /*3a40*/  ULEA UR7, UR38, UR7, 0x18 ;  /* 0x0000000726077291 */ /* 0x000fca000f8ec0ff */
[----:B------:R-:W1:Y:S01]  /*3a50*/  LDC R12, c[0x0][0xb0c] ;  /* 0x0002c300ff0c7b82 */ /* 0x000e620000000800 */
[----:B------:R-:W-:Y:S02]  /*3a60*/  UPLOP3.LUT UP1, UPT, UPT, UPT, UPT, 0x40, 0x4 ;  /* 0x000000000004789c */ /* 0x000fe40003f2e870 */
[----:B---3--:R-:W-:Y:S02]  /*3a70*/  UISETP.NE.U32.AND UP2, UPT, UR8, URZ, UPT ;  /* 0x000000ff0800728c */ /* 0x008fe4000bf45070 */
[----:B------:R-:W-:Y:S02]  /*3a80*/  UIADD3 UR13, UPT, UPT, UR7, 0x88, URZ ;  /* 0x00000088070d7890 */ /* 0x000fe4000fffe0ff */
[----:B----4-:R-:W-:Y:S01]  /*3a90*/  UISETP.NE.U32.AND UP6, UPT, UR4, URZ, UPT ;  /* 0x000000ff0400728c */ /* 0x010fe2000bfc5070 */
[----:B------:R-:W3:Y:S01]  /*3aa0*/  LDC R31, c[0x0][0xb20] ;  /* 0x0002c800ff1f7b82 */ /* 0x000ee20000000800 */
[----:B--2---:R-:W-:Y:S01]  /*3ab0*/  ISETP.NE.AND P1, PT, R0, 0x1, PT ;  /* 0x000000010000780c */ /* 0x004fe20003f25270 */
[----:B------:R-:W-:-:S02]  /*3ac0*/  UISETP.NE.AND.EX UP2, UPT, UR9, URZ, UPT, UP2 ;  /* 0x000000ff0900728c */ /* 0x000fc4000bf45320 */
[----:B-1----:R-:W-:Y:S02]  /*3ad0*/  UISETP.GE.AND UP5, UPT, UR37, 0x1, UPT ;  /* 0x000000012500788c */ /* 0x002fe4000bfa6270 */
[----:B------:R-:W-:Y:S02]  /*3ae0*/  UISETP.NE.AND UP4, UPT, UR37, 0x1, UPT ;  /* 0x000000012500788c */ /* 0x000fe4000bf85270 */
[----:B------:R-:W1:Y:S01]  /*3af0*/  LDC.64 R28, c[0x0][0xb10] ;  /* 0x0002c400ff1c7b82 */ /* 0x000e620000000a00 */
[----:B------:R-:W-:Y:S02]  /*3b00*/  UIADD3 UR33, UPT, UPT, UR7, 0x70, URZ ;  /* 0x0000007007217890 */ /* 0x000fe4000fffe0ff */
[----:B------:R-:W-:Y:S02]  /*3b10*/  UIADD3 UR25, UPT, UPT, UR7, 0x78, URZ ;  /* 0x0000007807197890 */ /* 0x000fe4000fffe0ff */
[----:B------:R-:W-:Y:S02]  /*3b20*/  UIADD3 UR17, UPT, UPT, UR7, 0x80, URZ ;  /* 0x0000008007117890 */ /* 0x000fe4000fffe0ff */
[----:B------:R-:W-:Y:S01]  /*3b30*/  UPRMT UR13, UR38, 0x654, UR13 ;  /* 0x00000654260d7896 */ /* 0x000fe2000800000d */
[----:B------:R-:W2:Y:S01]  /*3b40*/  LDC.64 R10, c[0x0][0xb18] ;  /* 0x0002c600ff0a7b82 */ /* 0x000ea20000000a00 */
[----:B------:R-:W-:-:S07]  /*3b50*/  UISETP.NE.AND.EX UP6, UPT, UR5, URZ, UPT, UP6 ;  /* 0x000000ff0500728c */ /* 0x000fce000bfc5360 */
[----:B------:R-:W4:Y:S08]  /*3b60*/  LDC.64 R8, c[0x0][0xb28] ;  /* 0x0002ca00ff087b82 */ /* 0x000f300000000a00 */
[----:B---3--:R-:W1:Y:S02]  /*3b70*/  LDC R26, c[0x0][0x374] ;  /* 0x0000dd00ff1a7b82 */ /* 0x008e640000000800 */
.L_x_79:
[----:B------:R-:W-:Y:S02]  /*3b80*/  LEA R0, R17, UR7, 0x3 ;  /* 0x0000000711007c11 */ /* 0x000fe4000f8e18ff */
[----:B------:R-:W-:Y:S02]  /*3b90*/  SHF.L.U32 R2, R25, 0x1f, RZ ;  /* 0x0000001f19027819 */ /* 0x000fe400000006ff */
[----:B------:R-:W-:Y:S02]  /*3ba0*/  LEA R5, R17, UR7, 0x4 ;  /* 0x0000000711057c11 */ /* 0x000fe4000f8e20ff */
[----:B---3--:R-:W3:Y:S02]  /*3bb0*/  SYNCS.PHASECHK.TRANS64.TRYWAIT P0, [R0+URZ+0xc0], R2 ;  /* 0x0000c002000075a7 */ /* 0x008ee400080011ff */
[----:B---3--:R-:W-:Y:S05]  /*3bc0*/  @!P0 BRA `(.L_x_69) ;  /* 0x000000a0007c8947 */ /* 0x008fea0003800000 */
.L_x_331:
[----:B------:R-:W1:Y:S01]  /*3bd0*/  LDS.128 R20, [R5+0x130] ;  /* 0x0001300005147984 */ /* 0x000e620000000c00 */
[----:B---3--:R-:W-:Y:S01]  /*3be0*/  VIADD R0, R0, 0xd0 ;  /* 0x000000d000007836 */ /* 0x008fe20000000000 */
[----:B------:R-:W-:Y:S01]  /*3bf0*/  @!PT LDS RZ, [RZ] ;  /* 0x00000000fffff984 */ /* 0x000fe20000000800 */
[----:B------:R-:W-:Y:S01]  /*3c00*/  @!PT LDS RZ, [RZ] ;  /* 0x00000000fffff984 */ /* 0x000fe20000000800 */
[----:B------:R-:W-:Y:S01]  /*3c10*/  @!PT LDS RZ, [RZ] ;  /* 0x00000000fffff984 */ /* 0x000fe20000000800 */
[----:B------:R-:W-:Y:S01]  /*3c20*/  @!PT LDS RZ, [RZ] ;  /* 0x00000000fffff984 */ /* 0x000fe20000000800 */
[----:B------:R3:W-:Y:S06]  /*3c30*/  MEMBAR.ALL.CTA ;  /* 0x0000000000007992 */ /* 0x0007ec0000008000 */
[----:B---3--:R-:W3:Y:S01]  /*3c40*/  FENCE.VIEW.ASYNC.S ;  /* 0x00000000000073c6 */ /* 0x008ee20000000000 */
[----:B------:R-:W-:Y:S04]  /*3c50*/  PRMT R0, RZ, 0x654, R0 ;  /* 0x00000654ff007816 */ /* 0x000fe80000000000 */
[----:B---3--:R3:W-:Y:S01]  /*3c60*/  SYNCS.ARRIVE.TRANS64.RED.A1T0 RZ, [R0+URZ], RZ ;  /* 0x000000ff00ff79a7 */ /* 0x0087e200081004ff */
[----:B-1----:R-:W-:Y:S11]  /*3c70*/  LOP3.LUT P3, RZ, R22, 0x1, RZ, 0xc0, !PT ;  /* 0x0000000116ff7812 */ /* 0x002ff6000786c0ff */
[----:B------:R-:W-:Y:S02]  /*3c80*/  @!UPT UIADD3 URZ, UPT, UPT, URZ, URZ, URZ ;  /* 0x000000fffffff290 */ /* 0x000fe4000fffe0ff */
[----:B------:R-:W-:Y:S02]  /*3c90*/  @P3 MOV R4, R20 ;  /* 0x0000001400043202 */ /* 0x000fe40000000f00 */
[----:B------:R-:W-:Y:S01]  /*3ca0*/  @P3 LOP3.LUT R3, R21, 0xffff, RZ, 0xc0, !PT ;  /* 0x0000ffff15033812 */ /* 0x000fe200078ec0ff */
[----:B---3--:R-:W-:Y:S06]  /*3cb0*/  BRA.U !UP5, `(.L_x_70) ;  /* 0x000000010da47547 */ /* 0x008fec000b800000 */
[----:B--2---:R-:W-:Y:S01]  /*3cc0*/  IMAD.HI.U32 R0, R26, R11, RZ ;  /* 0x0000000b1a007227 */ /* 0x004fe200078e00ff */
[----:B------:R-:W-:Y:S02]  /*3cd0*/  ISETP.NE.AND P0, PT, R10, 0x1, PT ;  /* 0x000000010a00780c */ /* 0x000fe40003f05270 */
[----:B------:R-:W-:Y:S01]  /*3ce0*/  PLOP3.LUT P2, PT, PT, PT, UP4, 0x80, 0x8 ;  /* 0x000000000008781c */ /* 0x000fe20003f4f048 */
[----:B------:R-:W-:Y:S01]  /*3cf0*/  IMAD.HI.U32 R2, R27, R28, RZ ;  /* 0x0000001c1b027227 */ /* 0x000fe200078e00ff */
[----:B------:R-:W-:Y:S02]  /*3d00*/  SHF.R.U32.HI R0, RZ, R31, R0 ;  /* 0x0000001fff007219 */ /* 0x000fe40000011600 */
[----:B------:R-:W-:Y:S01]  /*3d10*/  ISETP.NE.AND P4, PT, R12, 0x1, PT ;  /* 0x000000010c00780c */ /* 0x000fe20003f85270 */
[----:B------:R-:W-:Y:S01]  /*3d20*/  IMAD.HI.U32 R5, R3, R11, RZ ;  /* 0x0000000b03057227 */ /* 0x000fe200078e00ff */
[----:B------:R-:W-:Y:S02]  /*3d30*/  SHF.R.U32.HI R2, RZ, R29, R2 ;  /* 0x0000001dff027219 */ /* 0x000fe40000011602 */
[----:B------:R-:W-:Y:S01]  /*3d40*/  SEL R0, R26, R0, !P0 ;  /* 0x000000001a007207 */ /* 0x000fe20004000000 */
[----:B------:R-:W-:Y:S01]  /*3d50*/  IMAD.HI.U32 R13, R4, R28, RZ ;  /* 0x0000001c040d7227 */ /* 0x000fe200078e00ff */
[----:B------:R-:W-:Y:S03]  /*3d60*/  SEL R6, R27, R2, !P4 ;  /* 0x000000021b067207 */ /* 0x000fe60006000000 */
[-C--:B----4-:R-:W-:Y:S04]  /*3d70*/  IMAD.HI.U32 R2, R0, R8.reuse, RZ ;  /* 0x0000000800027227 */ /* 0x090fe800078e00ff */
[----:B------:R-:W-:Y:S01]  /*3d80*/  IMAD.HI.U32 R7, R6, R8, RZ ;  /* 0x0000000806077227 */ /* 0x000fe200078e00ff */
[----:B------:R-:W-:Y:S02]  /*3d90*/  @P2 SHF.R.U32.HI R0, RZ, R9, R2 ;  /* 0x00000009ff002219 */ /* 0x000fe40000011602 */
[----:B------:R-:W-:Y:S02]  /*3da0*/  SHF.R.U32.HI R2, RZ, R31, R5 ;  /* 0x0000001fff027219 */ /* 0x000fe40000011605 */
[----:B------:R-:W-:Y:S01]  /*3db0*/  @P2 SHF.R.U32.HI R6, RZ, R9, R7 ;  /* 0x00000009ff062219 */ /* 0x000fe20000011607 */
[----:B------:R-:W-:Y:S01]  /*3dc0*/  IMAD R0, R0, UR37, RZ ;  /* 0x0000002500007c24 */ /* 0x000fe2000f8e02ff */
[----:B------:R-:W-:Y:S02]  /*3dd0*/  SHF.R.U32.HI R7, RZ, R29, R13 ;  /* 0x0000001dff077219 */ /* 0x000fe4000001160d */
[----:B------:R-:W-:Y:S02]  /*3de0*/  SEL R5, R3, R2, !P0 ;  /* 0x0000000203057207 */ /* 0x000fe40004000000 */
[----:B------:R-:W-:Y:S01]  /*3df0*/  SEL R2, R4, R7, !P4 ;  /* 0x0000000704027207 */ /* 0x000fe20006000000 */
[----:B------:R-:W-:Y:S01]  /*3e00*/  IMAD R7, R6, UR37, RZ ;  /* 0x0000002506077c24 */ /* 0x000fe2000f8e02ff */
[C---:B------:R-:W-:Y:S01]  /*3e10*/  ISETP.GE.AND P0, PT, R5.reuse, R0, PT ;  /* 0x000000000500720c */ /* 0x040fe20003f06270 */
[C---:B------:R-:W-:Y:S03]  /*3e20*/  IMAD.HI.U32 R0, R5.reuse, R8, RZ ;  /* 0x0000000805007227 */ /* 0x040fe600078e00ff */
[C---:B------:R-:W-:Y:S02]  /*3e30*/  ISETP.GE.OR P0, PT, R2.reuse, R7, P0 ;  /* 0x000000070200720c */ /* 0x040fe40000706670 */
[-C--:B------:R-:W-:Y:S04]  /*3e40*/  SHF.R.U32.HI R0, RZ, R9.reuse, R0 ;  /* 0x00000009ff007219 */ /* 0x080fe80000011600 */
[----:B------:R-:W-:Y:S05]  /*3e50*/  SEL R13, R5, R0, !P2 ;  /* 0x00000000050d7207 */ /* 0x000fea0005000000 */
[----:B------:R-:W-:Y:S02]  /*3e60*/  IMAD.MOV R7, RZ, RZ, -R13 ;  /* 0x000000ffff077224 */ /* 0x000fe400078e0a0d */
[C---:B------:R-:W-:Y:S04]  /*3e70*/  @!P0 IMAD.HI.U32 R0, R2.reuse, R8, RZ ;  /* 0x0000000802008227 */ /* 0x040fe800078e00ff */
[----:B------:R-:W-:Y:S01]  /*3e80*/  IMAD R7, R7, UR37, R5 ;  /* 0x0000002507077c24 */ /* 0x000fe2000f8e0205 */
[----:B------:R-:W-:Y:S04]  /*3e90*/  @!P0 SHF.R.U32.HI R0, RZ, R9, R0 ;  /* 0x00000009ff008219 */ /* 0x000fe80000011600 */
[----:B------:R-:W-:Y:S04]  /*3ea0*/  @!P0 SEL R0, R2, R0, !P2 ;  /* 0x0000000002008207 */ /* 0x000fe80005000000 */
[----:B------:R-:W-:Y:S01]  /*3eb0*/  @!P0 IADD3 R13, PT, PT, R13, -R0, RZ ;  /* 0x800000000d0d8210 */ /* 0x000fe20007ffe0ff */
[----:B------:R-:W-:Y:S01]  /*3ec0*/  @!P0 IMAD R0, R6, R7, R0 ;  /* 0x0000000706008224 */ /* 0x000fe200078e0200 */
[----:B------:R-:W-:Y:S01]  /*3ed0*/  IADD3 R7, PT, PT, -R5, RZ, RZ ;  /* 0x000000ff05077210 */ /* 0x000fe20007ffe1ff */
[--C-:B------:R-:W-:Y:S02]  /*3ee0*/  IMAD.MOV R6, RZ, RZ, -R2.reuse ;  /* 0x000000ffff067224 */ /* 0x100fe400078e0a02 */
[----:B------:R-:W-:Y:S02]  /*3ef0*/  @!P0 IMAD R5, R13, UR37, R2 ;  /* 0x000000250d058c24 */ /* 0x000fe4000f8e0202 */
[----:B------:R-:W-:Y:S02]  /*3f00*/  @!P0 IMAD.MOV.U32 R2, RZ, RZ, R0 ;  /* 0x000000ffff028224 */ /* 0x000fe400078e0000 */
[----:B------:R-:W-:Y:S02]  /*3f10*/  IMAD R4, R12, R6, R4 ;  /* 0x000000060c047224 */ /* 0x000fe400078e0204 */
[----:B------:R-:W-:Y:S02]  /*3f20*/  IMAD R3, R10, R7, R3 ;  /* 0x000000070a037224 */ /* 0x000fe400078e0203 */
[----:B------:R-:W-:Y:S02]  /*3f30*/  IMAD R4, R2, R12, R4 ;  /* 0x0000000c02047224 */ /* 0x000fe400078e0204 */
[----:B------:R-:W-:Y:S02]  /*3f40*/  IMAD R3, R5, R10, R3 ;  /* 0x0000000a05037224 */ /* 0x000fe400078e0203 */
.L_x_70:
[----:B------:R-:W-:Y:S05]  /*3f50*/  BRA.U UP1, `(.L_x_71) ;  /* 0x0000000101107547 */ /* 0x000fea000b800000 */
[----:B------:R-:W-:Y:S04]  /*3f60*/  MOV R0, UR6 ;  /* 0x0000000600007c02 */ /* 0x000fe80008000f00 */
[----:B------:R-:W-:Y:S04]  /*3f70*/  SHF.L.U32 R0, R0, 0x1f, RZ ;  /* 0x0000001f00007819 */ /* 0x000fe800000006ff */
[----:B------:R-:W1:Y:S02]  /*3f80*/  SYNCS.PHASECHK.TRANS64.TRYWAIT P0, [UR7+0xb8], R0 ;  /* 0x0000b800ff0075a7 */ /* 0x000e640008001107 */
[----:B-1----:R-:W-:Y:S05]  /*3f90*/  @!P0 BRA `(.L_x_72) ;  /* 0x0000009c009c8947 */ /* 0x002fea0003800000 */
.L_x_71:
[----:B------:R-:W-:Y:S02]  /*3fa0*/  R2UR UR35, R19 ;  /* 0x00000000132372ca */ /* 0x000fe400000e0000 */
[----:B------:R-:W-:Y:S02]  /*3fb0*/  R2UR UR34, R18 ;  /* 0x00000000122272ca */ /* 0x000fe400000e0000 */
[----:B------:R-:W-:Y:S02]  /*3fc0*/  ISETP.NE.U32.AND P0, PT, RZ, UR4, PT ;  /* 0x00000004ff007c0c */ /* 0x000fe4000bf05070 */
[----:B------:R-:W-:Y:S02]  /*3fd0*/  SHF.L.U32 R16, R24, 0x1f, RZ ;  /* 0x0000001f18107819 */ /* 0x000fe400000006ff */
[----:B------:R-:W-:Y:S05]  /*3fe0*/  ISETP.NE.AND.EX P0, PT, RZ, UR5, PT, P0 ;  /* 0x00000005ff007c0c */ /* 0x000fea000bf05300 */
[----:B------:R-:W-:Y:S02]  /*3ff0*/  USHF.L.U32 UR35, UR35, 0x7, URZ ;  /* 0x0000000723237899 */ /* 0x000fe400080006ff */
[----:B------:R-:W-:Y:S01]  /*4000*/  USHF.L.U32 UR34, UR34, 0x8, URZ ;  /* 0x0000000822227899 */ /* 0x000fe200080006ff */
[----:B------:R-:W-:Y:S11]  /*4010*/  BRA.U !UP6, `(.L_x_73) ;  /* 0x000000010e347547 */ /* 0x000ff6000b800000 */
[----:B------:R-:W-:Y:S01]  /*4020*/  UPLOP3.LUT UP0, UPT, UPT, UPT, UP2, 0x80, 0x8 ;  /* 0x000000000008789c */ /* 0x000fe20003f0f020 */
[----:B-1----:R-:W-:Y:S02]  /*4030*/  HFMA2 R0, -RZ, RZ, 0, 5.9604644775390625e-08 ;  /* 0x00000001ff007431 */ /* 0x002fe400000001ff */
[----:B------:R-:W-:Y:S03]  /*4040*/  IMAD.MOV.U32 R251, RZ, RZ, 0x1 ;  /* 0x00000001fffb7424 */ /* 0x000fe600078e00ff */
[----:B------:R-:W-:Y:S05]  /*4050*/  PLOP3.LUT P2, PT, PT, PT, UP0, 0x80, 0x8 ;  /* 0x000000000008781c */ /* 0x000fea0003f4f008 */
[----:B------:R-:W1:Y:S01]  /*4060*/  @UP0 LDCU.64 UR10, c[0x0][0x888] ;  /* 0x00011100ff0a07ac */ /* 0x000e620008000a00 */
[----:B------:R-:W-:Y:S07]  /*4070*/  @UP0 UIMAD UR8, UR36, UR4, URZ ;  /* 0x00000004240802a4 */ /* 0x000fee000f8e02ff */
[----:B------:R-:W-:Y:S01]  /*4080*/  @!P2 PRMT R251, R0, 0x7610, R251 ;  /* 0x0000761000fba816 */ /* 0x000fe200000000fb */
[----:B-1----:R-:W-:Y:S03]  /*4090*/  @UP0 UIMAD.WIDE UR10, UR8, 0x4, UR10 ;  /* 0x00000004080a08a5 */ /* 0x002fe6000f8e020a */
[----:B------:R-:W1:Y:S03]  /*40a0*/  @!UP0 LDCU UR8, c[0x0][0x880] ;  /* 0x00011000ff0887ac */ /* 0x000e660008000800 */
[----:B------:R-:W-:Y:S01]  /*40b0*/  IMAD.U32 R6, RZ, RZ, UR10 ;  /* 0x0000000aff067e24 */ /* 0x000fe2000f8e00ff */
[----:B------:R-:W-:Y:S05]  /*40c0*/  MOV R7, UR11 ;  /* 0x0000000b00077c02 */ /* 0x000fea0008000f00 */
[----:B-----5:R3:W5:Y:S02]  /*40d0*/  @P2 LDG.E R175, desc[UR42][R6.64] ;  /* 0x0000002a06af2981 */ /* 0x020764000c1e1900 */
[----:B-1-3--:R-:W-:Y:S07]  /*40e0*/  @!P2 IMAD.U32 R175, RZ, RZ, UR8 ;  /* 0x00000008ffafae24 */ /* 0x00afee000f8e00ff */
.L_x_73:
[----:B-----5:R-:W-:Y:S01]  /*40f0*/  @!P0 FSETP.EQ.AND P2, PT, R175, RZ, PT ;  /* 0x000000ffaf00820b */ /* 0x020fe20003f42000 */
[----:B------:R-:W-:Y:S01]  /*4100*/  @!UPT UIADD3 URZ, UPT, UPT, URZ, URZ, URZ ;  /* 0x000000fffffff290 */ /* 0x000fe2000fffe0ff */
[----:B------:R-:W-:Y:S11]  /*4110*/  @!P0 BRA `(.L_x_74) ;  /* 0x0000000000148947 */ /* 0x000ff60003800000 */
[----:B------:R-:W-:Y:S02]  /*4120*/  LOP3.LUT P0, RZ, R251, 0xff, RZ, 0xc0, !PT ;  /* 0x000000fffbff7812 */ /* 0x000fe4000780c0ff */
[----:B------:R-:W-:Y:S04]  /*4130*/  PLOP3.LUT P2, PT, PT, PT, UP0, 0x80, 0x8 ;  /* 0x000000000008781c */ /* 0x000fe80003f4f008 */
[----:B------:R-:W-:Y:S07]  /*4140*/  PLOP3.LUT P2, PT, P2, PT, PT, 0x8, 0x80 ;  /* 0x000000000080781c */ /* 0x000fee000174e170 */
[----:B------:R-:W-:Y:S11]  /*4150*/  @P0 FSETP.EQ.AND P2, PT, R175, RZ, PT ;  /* 0x000000ffaf00020b */ /* 0x000ff60003f42000 */
[----:B------:R-:W-:Y:S02]  /*4160*/  @!UPT UIADD3 URZ, UPT, UPT, URZ, URZ, URZ ;  /* 0x000000fffffff290 */ /* 0x000fe4000fffe0ff */
.L_x_74:
[----:B------:R-:W3:Y:S01]  /*4170*/  SYNCS.PHASECHK.TRANS64.TRYWAIT P0, [UR7+0x90], R16 ;  /* 0x00009010ff0075a7 */ /* 0x000ee20008001107 */
[----:B------:R-:W-:Y:S04]  /*4180*/  ELECT P4, URZ, PT ;  /* 0x0000000000ff782f */ /* 0x000fe80003880000 */
[----:B------:R-:W-:Y:S01]  /*4190*/  PLOP3.LUT P4, PT, P2, P4, PT, 0xf2, 0x2f ;  /* 0x00000000002f781c */ /* 0x000fe20001789e72 */
[----:B------:R-:W-:Y:S01]  /*41a0*/  @!UPT UIADD3 URZ, UPT, UPT, URZ, URZ, URZ ;  /* 0x000000fffffff290 */ /* 0x000fe2000fffe0ff */
[----:B---3--:R-:W-:Y:S11]  /*41b0*/  @!P0 BRA `(.L_x_75) ;  /* 0x0000009c002c8947 */ /* 0x008ff60003800000 */
.L_x_334:
[----:B------:R-:W-:Y:S01]  /*41c0*/  VOTEU.ALL UP1, P4 ;  /* 0x0000000000ff7886 */ /* 0x000fe20002020000 */
[----:B-1----:R-:W-:Y:S01]  /*41d0*/  @!P4 MOV R0, 0x2000 ;  /* 0x000020000000c802 */ /* 0x002fe20000000f00 */
[----:B------:R-:W-:Y:S01]  /*41e0*/  UMOV UR10, 0x0 ;  /* 0x00000000000a7882 */ /* 0x000fe20000000000 */
[----:B------:R-:W-:Y:S01]  /*41f0*/  UMOV UR11, 0x10000000 ;  /* 0x10000000000b7882 */ /* 0x000fe20000000000 */
[----:B------:R-:W-:Y:S02]  /*4200*/  UPRMT UR8, UR38, 0x654, UR33 ;  /* 0x0000065426087896 */ /* 0x000fe40008000021 */
[----:B------:R-:W-:Y:S02]  /*4210*/  @!UP1 UIADD3 UR18, UP3, UPT, UR14, 0x580, URZ ;  /* 0x000005800e129890 */ /* 0x000fe4000ff7e0ff */
[----:B------:R-:W-:Y:S02]  /*4220*/  @!UP1 UIADD3 UR32, UPT, UPT, UR7, 0x200, URZ ;  /* 0x0000020007209890 */ /* 0x000fe4000fffe0ff */
[----:B------:R-:W-:Y:S01]  /*4230*/  @!UP1 UIADD3.X UR19, UPT, UPT, URZ, UR15, URZ, UP3, !UPT ;  /* 0x0000000fff139290 */ /* 0x000fe20009ffe4ff */
[----:B------:R-:W-:Y:S08]  /*4240*/  VOTEU.ALL UP1, P4 ;  /* 0x0000000000ff7886 */ /* 0x000ff00002020000 */
[----:B------:R1:W-:Y:S01]  /*4250*/  @!UP1 UTMALDG.3D [UR32], [UR18], desc[UR10] ;  /* 0x00000a20120095b4 */ /* 0x0003e20008011000 */
[----:B------:R1:W-:Y:S01]  /*4260*/  @!P4 SYNCS.ARRIVE.TRANS64.RED.A0TR RZ, [UR7+0x70], R0 ;  /* 0x00007000ffffc9a7 */ /* 0x0003e20008300407 */
[----:B------:R-:W-:Y:S01]  /*4270*/  SYNCS.ARRIVE.TRANS64.RED.A1T0 RZ, [UR8], RZ ;  /* 0x000000ffffff79a7 */ /* 0x000fe20008100408 */
[----:B------:R-:W3:Y:S02]  /*4280*/  SYNCS.PHASECHK.TRANS64.TRYWAIT P0, [UR7+0x98], R16 ;  /* 0x00009810ff0075a7 */ /* 0x000ee40008001107 */
[----:B-1-3--:R-:W-:Y:S05]  /*4290*/  @!P0 BRA `(.L_x_76) ;  /* 0x0000009c000c8947 */ /* 0x00afea0003800000 */
.L_x_336:
[----:B------:R-:W-:Y:S01]  /*42a0*/  VOTEU.ALL UP1, P4 ;  /* 0x0000000000ff7886 */ /* 0x000fe20002020000 */
[----:B-1----:R-:W-:Y:S01]  /*42b0*/  @!P4 MOV R0, 0x2000 ;  /* 0x000020000000c802 */ /* 0x002fe20000000f00 */
[----:B------:R-:W-:Y:S01]  /*42c0*/  UMOV UR10, 0x0 ;  /* 0x00000000000a7882 */ /* 0x000fe20000000000 */
[----:B------:R-:W-:Y:S01]  /*42d0*/  UMOV UR11, 0x10000000 ;  /* 0x10000000000b7882 */ /* 0x000fe20000000000 */
[----:B------:R-:W-:Y:S01]  /*42e0*/  UMOV UR27, UR35 ;  /* 0x00000023001b7c82 */ /* 0x000fe20008000000 */
[----:B------:R-:W-:Y:S02]  /*42f0*/  @!UP1 UIADD3 UR18, UP3, UPT, UR14, 0x580, URZ ;  /* 0x000005800e129890 */ /* 0x000fe4000ff7e0ff */
[----:B------:R-:W-:Y:S02]  /*4300*/  @!UP1 UIADD3 UR26, UPT, UPT, UR34, 0x40, URZ ;  /* 0x00000040221a9890 */ /* 0x000fe4000fffe0ff */
[----:B------:R-:W-:Y:S02]  /*4310*/  @!UP1 UIADD3 UR24, UPT, UPT, UR7, 0x2200, URZ ;  /* 0x0000220007189890 */ /* 0x000fe4000fffe0ff */
[----:B------:R-:W-:Y:S01]  /*4320*/  @!UP1 UIADD3.X UR19, UPT, UPT, URZ, UR15, URZ, UP3, !UPT ;  /* 0x0000000fff139290 */ /* 0x000fe20009ffe4ff */
[----:B------:R-:W-:Y:S01]  /*4330*/  VOTEU.ALL UP1, P4 ;  /* 0x0000000000ff7886 */ /* 0x000fe20002020000 */
[----:B------:R-:W-:Y:S01]  /*4340*/  UMOV UR28, UR36 ;  /* 0x00000024001c7c82 */ /* 0x000fe20008000000 */
[----:B------:R-:W-:Y:S06]  /*4350*/  UPRMT UR8, UR38, 0x654, UR25 ;  /* 0x0000065426087896 */ /* 0x000fec0008000019 */
[----:B------:R1:W-:Y:S01]  /*4360*/  @!UP1 UTMALDG.3D [UR24], [UR18], desc[UR10] ;  /* 0x00000a18120095b4 */ /* 0x0003e20008011000 */
[----:B------:R1:W-:Y:S02]  /*4370*/  @!P4 SYNCS.ARRIVE.TRANS64.RED.A0TR RZ, [UR7+0x78], R0 ;  /* 0x00007800ffffc9a7 */ /* 0x0003e40008300407 */
[----:B------:R-:W-:Y:S01]  /*4380*/  SYNCS.ARRIVE.TRANS64.RED.A1T0 RZ, [UR8], RZ ;  /* 0x000000ffffff79a7 */ /* 0x000fe20008100408 */
[----:B------:R-:W3:Y:S02]  /*4390*/  SYNCS.PHASECHK.TRANS64.TRYWAIT P0, [UR7+0xa0], R16 ;  /* 0x0000a010ff0075a7 */ /* 0x000ee40008001107 */
[----:B-1-3--:R-:W-:Y:S05]  /*43a0*/  @!P0 BRA `(.L_x_77) ;  /* 0x0000009800e08947 */ /* 0x00afea0003800000 */
.L_x_338:
[----:B------:R-:W3:Y:S01]  /*43b0*/  LDC.64 R14, c[0x0][0xb10] ;  /* 0x0002c400ff0e7b82 */ /* 0x000ee20000000a00 */
[----:B------:R-:W-:Y:S01]  /*43c0*/  VOTEU.ALL UP1, P4 ;  /* 0x0000000000ff7886 */ /* 0x000fe20002020000 */
[----:B-1----:R-:W-:Y:S01]  /*43d0*/  @!P4 IMAD.MOV.U32 R0, RZ, RZ, 0x2000 ;  /* 0x00002000ff00c424 */ /* 0x002fe200078e00ff */
[----:B------:R-:W-:Y:S01]  /*43e0*/  UMOV UR10, 0x0 ;  /* 0x00000000000a7882 */ /* 0x000fe20000000000 */
[----:B------:R-:W-:Y:S01]  /*43f0*/  UMOV UR11, 0x10000000 ;  /* 0x10000000000b7882 */ /* 0x000fe20000000000 */
[----:B------:R-:W-:Y:S03]  /*4400*/  UMOV UR19, UR35 ;  /* 0x0000002300137c82 */ /* 0x000fe60008000000 */
[----:B------:R-:W1:Y:S01]  /*4410*/  LDC.64 R6, c[0x0][0xb18] ;  /* 0x0002c600ff067b82 */ /* 0x000e620000000a00 */
[----:B------:R-:W-:Y:S01]  /*4420*/  @!UP1 UIADD3 UR22, UP3, UPT, UR14, 0x580, URZ ;  /* 0x000005800e169890 */ /* 0x000fe2000ff7e0ff */
[----:B------:R-:W-:Y:S01]  /*4430*/  @P3 SHF.R.U32.HI R30, RZ, 0x10, R21 ;  /* 0x00000010ff1e3819 */ /* 0x000fe20000011615 */
[----:B------:R-:W-:Y:S02]  /*4440*/  @!UP1 UIADD3 UR18, UPT, UPT, UR34, 0x80, URZ ;  /* 0x0000008022129890 */ /* 0x000fe4000fffe0ff */
[----:B------:R-:W-:Y:S03]  /*4450*/  @!UP1 UIADD3 UR16, UPT, UPT, UR7, 0x4200, URZ ;  /* 0x0000420007109890 */ /* 0x000fe6000fffe0ff */
[----:B------:R-:W5:Y:S01]  /*4460*/  @!P1 LDC R13, c[0x0][0xb20] ;  /* 0x0002c800ff0d9b82 */ /* 0x000f620000000800 */
[----:B------:R-:W-:Y:S01]  /*4470*/  @!UP1 UIADD3.X UR23, UPT, UPT, URZ, UR15, URZ, UP3, !UPT ;  /* 0x0000000fff179290 */ /* 0x000fe20009ffe4ff */
[----:B------:R-:W-:Y:S06]  /*4480*/  VOTEU.ALL UP1, P4 ;  /* 0x0000000000ff7886 */ /* 0x000fec0002020000 */
[----:B------:R-:W2:Y:S01]  /*4490*/  @!P1 LDC R2, c[0x0][0xb0c] ;  /* 0x0002c300ff029b82 */ /* 0x000ea20000000800 */
[----:B------:R-:W-:Y:S01]  /*44a0*/  UMOV UR20, UR36 ;  /* 0x0000002400147c82 */ /* 0x000fe20008000000 */
[----:B------:R-:W-:Y:S01]  /*44b0*/  UPRMT UR8, UR38, 0x654, UR17 ;  /* 0x0000065426087896 */ /* 0x000fe20008000011 */
[----:B------:R1:W-:Y:S01]  /*44c0*/  @!UP1 UTMALDG.3D [UR16], [UR22], desc[UR10] ;  /* 0x00000a10160095b4 */ /* 0x0003e20008011000 */
[----:B------:R4:W-:Y:S07]  /*44d0*/  @!P4 SYNCS.ARRIVE.TRANS64.RED.A0TR RZ, [UR7+0x80], R0 ;  /* 0x00008000ffffc9a7 */ /* 0x0009ee0008300407 */
[----:B------:R-:W-:Y:S01]  /*44e0*/  SYNCS.ARRIVE.TRANS64.RED.A1T0 RZ, [UR8], RZ ;  /* 0x000000ffffff79a7 */ /* 0x000fe20008100408 */
[----:B---3--:R-:W-:Y:S01]  /*44f0*/  @!P1 IMAD.HI.U32 R5, R4, R14, RZ ;  /* 0x0000000e04059227 */ /* 0x008fe200078e00ff */
[----:B-1----:R-:W-:Y:S02]  /*4500*/  @!P1 ISETP.NE.AND P0, PT, R6, 0x1, PT ;  /* 0x000000010600980c */ /* 0x002fe40003f05270 */
[----:B--2---:R-:W-:Y:S01]  /*4510*/  @!P1 ISETP.NE.AND P2, PT, R2, 0x1, PT ;  /* 0x000000010200980c */ /* 0x004fe20003f45270 */
[C---:B----4-:R-:W-:Y:S01]  /*4520*/  @!P1 IMAD.HI.U32 R0, R3.reuse, R7, RZ ;  /* 0x0000000703009227 */ /* 0x050fe200078e00ff */
[----:B------:R-:W1:Y:S02]  /*4530*/  SYNCS.PHASECHK.TRANS64.TRYWAIT P5, [UR7+0xa8], R16 ;  /* 0x0000a810ff0075a7 */ /* 0x000e6400080a1107 */
[----:B------:R-:W-:Y:S02]  /*4540*/  @!P1 SHF.R.U32.HI R7, RZ, R15, R5 ;  /* 0x0000000fff079219 */ /* 0x000fe40000011605 */
[----:B-----5:R-:W-:Y:S02]  /*4550*/  @!P1 SHF.R.U32.HI R0, RZ, R13, R0 ;  /* 0x0000000dff009219 */ /* 0x020fe40000011600 */
[----:B------:R-:W-:Y:S02]  /*4560*/  @!P1 SEL R7, R4, R7, !P2 ;  /* 0x0000000704079207 */ /* 0x000fe40005000000 */
[----:B------:R-:W-:Y:S05]  /*4570*/  @!P1 SEL R5, R3, R0, !P0 ;  /* 0x0000000003059207 */ /* 0x000fea0004000000 */
[----:B------:R-:W-:Y:S01]  /*4580*/  @!P1 IMAD.IADD R0, R5, 0x1, -R7 ;  /* 0x0000000105009824 */ /* 0x000fe200078e0a07 */
[----:B------:R-:W-:Y:S03]  /*4590*/  @!P1 IADD3 R5, PT, PT, R7, -R5, RZ ;  /* 0x8000000507059210 */ /* 0x000fe60007ffe0ff */
[----:B------:R-:W-:Y:S02]  /*45a0*/  @!P1 IMAD R4, R0, R2, R4 ;  /* 0x0000000200049224 */ /* 0x000fe400078e0204 */
[----:B------:R-:W-:Y:S02]  /*45b0*/  @!P1 IMAD R3, R5, R6, R3 ;  /* 0x0000000605039224 */ /* 0x000fe400078e0203 */
[----:B------:R-:W-:Y:S01]  /*45c0*/  VIADD R0, R17, 0x1 ;  /* 0x0000000111007836 */ /* 0x000fe20000000000 */
[----:B-1----:R-:W-:Y:S06]  /*45d0*/  @!P5 BRA `(.L_x_78) ;  /* 0x00000098006cd947 */ /* 0x002fec0003800000 */
.L_x_340:
[----:B------:R-:W-:Y:S01]  /*45e0*/  VOTEU.ALL UP1, P4 ;  /* 0x0000000000ff7886 */ /* 0x000fe20002020000 */
[----:B------:R-:W-:Y:S01]  /*45f0*/  UMOV UR20, 0x0 ;  /* 0x0000000000147882 */ /* 0x000fe20000000000 */
[----:B------:R-:W-:Y:S01]  /*4600*/  UMOV UR21, 0x10000000 ;  /* 0x1000000000157882 */ /* 0x000fe20000000000 */
[----:B------:R-:W-:Y:S01]  /*4610*/  UMOV UR11, UR35 ;  /* 0x00000023000b7c82 */ /* 0x000fe20008000000 */
[----:B------:R-:W-:Y:S01]  /*4620*/  UMOV UR12, UR36 ;  /* 0x00000024000c7c82 */ /* 0x000fe20008000000 */
[----:B------:R-:W-:Y:S01]  /*4630*/  @!UP1 UIADD3 UR18, UP3, UPT, UR14, 0x580, URZ ;  /* 0x000005800e129890 */ /* 0x000fe2000ff7e0ff */
[----:B------:R-:W-:Y:S01]  /*4640*/  @P3 R2UR UR36, R30 ;  /* 0x000000001e2432ca */ /* 0x000fe200000e0000 */
[----:B------:R-:W-:Y:S01]  /*4650*/  @!UP1 UIADD3 UR10, UPT, UPT, UR34, 0xc0, URZ ;  /* 0x000000c0220a9890 */ /* 0x000fe2000fffe0ff */
[----:B------:R-:W-:Y:S01]  /*4660*/  ISETP.NE.AND P0, PT, R0, 0x2, PT ;  /* 0x000000020000780c */ /* 0x000fe20003f05270 */
[----:B------:R-:W-:Y:S01]  /*4670*/  @!UP1 UIADD3 UR8, UPT, UPT, UR7, 0x6200, URZ ;  /* 0x0000620007089890 */ /* 0x000fe2000fffe0ff */
[----:B------:R-:W-:Y:S01]  /*4680*/  LOP3.LUT R24, R24, 0x1, RZ, 0x3c, !PT ;  /* 0x0000000118187812 */ /* 0x000fe200078e3cff */
[----:B------:R-:W-:Y:S01]  /*4690*/  @!UP1 UIADD3 UR9, UPT, UPT, UR7, 0x88, URZ ;  /* 0x0000008807099890 */ /* 0x000fe2000fffe0ff */
[----:B-1----:R-:W-:Y:S01]  /*46a0*/  SEL R2, RZ, 0x1, P0 ;  /* 0x00000001ff027807 */ /* 0x002fe20000000000 */
[----:B------:R-:W-:Y:S01]  /*46b0*/  @!UP1 UIADD3.X UR19, UPT, UPT, URZ, UR15, URZ, UP3, !UPT ;  /* 0x0000000fff139290 */ /* 0x000fe20009ffe4ff */
[----:B------:R-:W-:Y:S01]  /*46c0*/  VIADD R18, R3, UR39 ;  /* 0x0000002703127c36 */ /* 0x000fe20008000000 */
[----:B------:R-:W-:Y:S01]  /*46d0*/  VOTEU.ALL UP1, P4 ;  /* 0x0000000000ff7886 */ /* 0x000fe20002020000 */
[----:B------:R-:W-:Y:S01]  /*46e0*/  LOP3.LUT R25, R25, R2, RZ, 0x3c, !PT ;  /* 0x0000000219197212 */ /* 0x000fe200078e3cff */
[----:B------:R-:W-:Y:S01]  /*46f0*/  VIADD R19, R4, UR40 ;  /* 0x0000002804137c36 */ /* 0x000fe20008000000 */
[----:B------:R-:W-:Y:S04]  /*4700*/  SEL R17, R0, RZ, P0 ;  /* 0x000000ff00117207 */ /* 0x000fe80000000000 */
[----:B------:R3:W-:Y:S01]  /*4710*/  @!UP1 UTMALDG.3D [UR8], [UR18], desc[UR20] ;  /* 0x00001408120095b4 */ /* 0x0007e20008011000 */
[----:B------:R3:W-:Y:S01]  /*4720*/  @!P4 SYNCS.ARRIVE.TRANS64.RED.A0TR RZ, [UR7+0x88], R32 ;  /* 0x00008820ffffc9a7 */ /* 0x0007e20008300407 */
[----:B------:R-:W-:Y:S01]  /*4730*/  UPLOP3.LUT UP1, UPT, UPT, UPT, UPT, 0x80, 0x8 ;  /* 0x000000000008789c */ /* 0x000fe20003f2f070 */
[----:B------:R-:W-:Y:S01]  /*4740*/  SYNCS.ARRIVE.TRANS64.RED.A1T0 RZ, [UR13], RZ ;  /* 0x000000ffffff79a7 */ /* 0x000fe2000810040d */
[----:B------:R-:W-:Y:S09]  /*4750*/  @P3 BRA `(.L_x_79) ;  /* 0xfffffff400083947 */ /* 0x000ff2000383ffff */
[----:B------:R-:W-:-:S04]  /*4760*/  SHF.L.U32 R0, R24, 0x1f, RZ ;  /* 0x0000001f18007819 */ /* 0x000fc800000006ff */
[----:B------:R-:W1:Y:S02]  /*4770*/  SYNCS.PHASECHK.TRANS64.TRYWAIT P0, [UR7+0x90], R0 ;  /* 0x00009000ff0075a7 */ /* 0x000e640008001107 */
[----:B-1----:R-:W-:Y:S05]  /*4780*/  @!P0 BRA `(.L_x_80) ;  /* 0x0000009800188947 */ /* 0x002fea0003800000 */
.L_x_342:
[----:B------:R-:W2:Y:S02]  /*4790*/  SYNCS.PHASECHK.TRANS64.TRYWAIT P0, [UR7+0x98], R0 ;  /* 0x00009800ff0075a7 */ /* 0x000ea40008001107 */
[----:B--2---:R-:W-:Y:S05]  /*47a0*/  @!P0 BRA `(.L_x_81) ;  /* 0x0000009800288947 */ /* 0x004fea0003800000 */
.L_x_344:
[----:B------:R-:W2:Y:S02]  /*47b0*/  SYNCS.PHASECHK.TRANS64.TRYWAIT P0, [UR7+0xa0], R0 ;  /* 0x0000a000ff0075a7 */ /* 0x000ea40008001107 */
[----:B--2---:R-:W-:Y:S05]  /*47c0*/  @!P0 BRA `(.L_x_82) ;  /* 0x0000009800388947 */ /* 0x004fea0003800000 */
.L_x_346:
[----:B-1----:R-:W-:-:S07]  /*47d0*/  MOV R2, UR7 ;  /* 0x0000000700027c02 */ /* 0x002fce0008000f00 */
.L_x_83:
[----:B-1----:R-:W-:-:S04]  /*47e0*/  SHF.L.U32 R0, R24, 0x1f, RZ ;  /* 0x0000001f18007819 */ /* 0x002fc800000006ff */
[----:B------:R1:W2:Y:S03]  /*47f0*/  SYNCS.PHASECHK.TRANS64.TRYWAIT P0, [R2+URZ+0xa8], R0 ;  /* 0x0000a800020075a7 */ /* 0x0002a600080011ff */
[----:B--2---:R-:W-:Y:S05]  /*4800*/  @!P0 NANOSLEEP.SYNCS 0x989680 ;  /* 0x009896800000895d */ /* 0x004fea0003900000 */
[----:B------:R-:W2:Y:S02]  /*4810*/  @!P0 SYNCS.PHASECHK.TRANS64 P0, [R2+URZ+0xa8], R0 ;  /* 0x0000a800020085a7 */ /* 0x000ea400080010ff */
[----:B--23--:R-:W-:Y:S05]  /*4820*/  @P0 EXIT ;  /* 0x000000000000094d */ /* 0x00cfea0003800000 */
[----:B------:R-:W-:Y:S05]  /*4830*/  BRA `(.L_x_83) ;  /* 0xfffffffc00e87947 */ /* 0x000fea000383ffff */
.L_x_68:
[----:B------:R-:W-:-:S06]  /*4840*/  UISETP.GE.AND UP1, UPT, UR4, 0x4, UPT ;  /* 0x000000040400788c */ /* 0x000fcc000bf26270 */
[----:B------:R-:W-:-:S13]  /*4850*/  PLOP3.LUT P0, PT, PT, PT, UP1, 0x80, 0x8 ;  /* 0x000000000008781c */ /* 0x000fda0003f0f018 */
[----:B-1----:R-:W-:Y:S05]  /*4860*/  @!P0 EXIT ;  /* 0x000000000000894d */ /* 0x002fea0003800000 */
[----:B------:R-:W-:Y:S01]  /*4870*/  BAR.SYNC.DEFER_BLOCKING 0x6, 0xa0 ;  /* 0x0182800000007b1d */ /* 0x000fe20000010000 */
[C---:B------:R-:W-:Y:S02]  /*4880*/  IMAD.SHL.U32 R2, R13.reuse, 0x40, RZ ;  /* 0x000000400d027824 */ /* 0x040fe400078e00ff */
[----:B------:R-:W-:Y:S02]  /*4890*/  HFMA2 R223, -RZ, RZ, 0, 0 ;  /* 0x00000000ffdf7431 */ /* 0x000fe400000001ff */
[C---:B------:R-:W-:Y:S02]  /*48a0*/  IMAD.SHL.U32 R3, R13.reuse, 0x8, RZ ;  /* 0x000000080d037824 */ /* 0x040fe400078e00ff */
[C---:B------:R-:W-:Y:S01]  /*48b0*/  IMAD.U32 R4, R13.reuse, 0x10000, RZ ;  /* 0x000100000d047824 */ /* 0x040fe200078e00ff */
[----:B------:R-:W-:Y:S01]  /*48c0*/  UMOV UR44, 0x400 ;  /* 0x00000400002c7882 */ /* 0x000fe20000000000 */
[----:B------:R-:W-:Y:S01]  /*48d0*/  LOP3.LUT R0, R2, 0x180, RZ, 0xc0, !PT ;  /* 0x0000018002007812 */ /* 0x000fe200078ec0ff */
[----:B------:R-:W-:Y:S01]  /*48e0*/  ULEA UR44, UR38, UR44, 0x18 ;  /* 0x0000002c262c7291 */ /* 0x000fe2000f8ec0ff */
[----:B------:R-:W-:Y:S01]  /*48f0*/  IMAD.MOV.U32 R169, RZ, RZ, RZ ;  /* 0x000000ffffa97224 */ /* 0x000fe200078e00ff */
[----:B------:R-:W1:Y:S01]  /*4900*/  LDCU UR46, c[0x0][0x370] ;  /* 0x00006e00ff2e77ac */ /* 0x000e620008000800 */
[----:B------:R-:W-:Y:S01]  /*4910*/  LOP3.LUT R0, R0, 0x30, R3, 0xf8, !PT ;  /* 0x0000003000007812 */ /* 0x000fe200078ef803 */
[----:B------:R-:W-:Y:S01]  /*4920*/  IMAD.MOV.U32 R244, RZ, RZ, RZ ;  /* 0x000000fffff47224 */ /* 0x000fe200078e00ff */
[----:B------:R-:W-:Y:S01]  /*4930*/  LOP3.LUT R3, R4, 0x600000, RZ, 0xc0, !PT ;  /* 0x0060000004037812 */ /* 0x000fe200078ec0ff */
[----:B------:R-:W-:Y:S01]  /*4940*/  UIADD3 UR41, UPT, UPT, UR44, 0x200, URZ ;  /* 0x000002002c297890 */ /* 0x000fe2000fffe0ff */
[----:B------:R-:W-:Y:S01]  /*4950*/  LOP3.LUT R0, R0, 0x1e40, R2, 0xf8, !PT ;  /* 0x00001e4000007812 */ /* 0x000fe200078ef802 */
[----:B------:R-:W-:Y:S01]  /*4960*/  IMAD.MOV.U32 R241, RZ, RZ, RZ ;  /* 0x000000fffff17224 */ /* 0x000fe200078e00ff */
[----:B------:R-:W-:Y:S01]  /*4970*/  LOP3.LUT R2, R13, 0x4, RZ, 0xc0, !PT ;  /* 0x000000040d027812 */ /* 0x000fe200078ec0ff */
[----:B------:R-:W2:Y:S02]  /*4980*/  LDCU.64 UR54, c[0x0][0x348] ;  /* 0x00006900ff3677ac */ /* 0x000ea40008000a00 */
[----:B------:R-:W-:-:S02]  /*4990*/  IADD3 R243, PT, PT, R0, UR41, RZ ;  /* 0x0000002900f37c10 */ /* 0x000fc4000fffe0ff */
[----:B------:R-:W-:Y:S01]  /*49a0*/  IADD3 R252, PT, PT, -R2, 0x2, RZ ;  /* 0x0000000202fc7810 */ /* 0x000fe20007ffe1ff */
[----:B------:R-:W-:Y:S01]  /*49b0*/  UMOV UR56, URZ ;  /* 0x000000ff00387c82 */ /* 0x000fe20008000000 */
[----:B------:R-:W3:Y:S01]  /*49c0*/  LDS R172, [UR44+0x150] ;  /* 0x0001502cffac7984 */ /* 0x000ee20008000800 */
[----:B------:R-:W4:Y:S01]  /*49d0*/  LDCU UR45, c[0x0][0x374] ;  /* 0x00006e80ff2d77ac */ /* 0x000f220008000800 */
[----:B------:R-:W-:Y:S01]  /*49e0*/  UIADD3 UR52, UPT, UPT, UR44, 0x8200, URZ ;  /* 0x000082002c347890 */ /* 0x000fe2000fffe0ff */
[----:B------:R-:W-:Y:S01]  /*49f0*/  UMOV UR51, URZ ;  /* 0x000000ff00337c82 */ /* 0x000fe20008000000 */
[----:B------:R-:W-:Y:S01]  /*4a00*/  UMOV UR50, URZ ;  /* 0x000000ff00327c82 */ /* 0x000fe20008000000 */
[----:B-1234-:R-:W-:-:S09]  /*4a10*/  IADD3 R172, PT, PT, R172, R3, RZ ;  /* 0x00000003acac7210 */ /* 0x01efd20007ffe0ff */
.L_x_301:
[----:B------:R-:W-:Y:S01]  /*4a20*/  ULEA UR5, UR56, UR44, 0x3 ;  /* 0x0000002c38057291 */ /* 0x000fe2000f8e18ff */
[----:B------:R-:W-:-:S04]  /*4a30*/  MOV R0, UR51 ;  /* 0x0000003300007c02 */ /* 0x000fc80008000f00 */
[----:B------:R-:W-:-:S04]  /*4a40*/  SHF.L.U32 R0, R0, 0x1f, RZ ;  /* 0x0000001f00007819 */ /* 0x000fc800000006ff */
[----:B------:R-:W1:Y:S02]  /*4a50*/  SYNCS.PHASECHK.TRANS64.TRYWAIT P0, [UR5+0xc0], R0 ;  /* 0x0000c000ff0075a7 */ /* 0x000e640008001105 */
[----:B-1----:R-:W-:Y:S05]  /*4a60*/  @!P0 BRA `(.L_x_84) ;  /* 0x0000009400a88947 */ /* 0x002fea0003800000 */
.L_x_348:
[----:B------:R-:W-:Y:S02]  /*4a70*/  ULEA UR4, UR56, UR44, 0x4 ;  /* 0x0000002c38047291 */ /* 0x000fe4000f8e20ff */
[----:B------:R-:W-:Y:S02]  /*4a80*/  UIADD3 UR5, UPT, UPT, UR5, 0xd0, URZ ;  /* 0x000000d005057890 */ /* 0x000fe4000fffe0ff */
[----:B------:R-:W-:Y:S02]  /*4a90*/  UISETP.GE.AND UP0, UPT, UR37, 0x1, UPT ;  /* 0x000000012500788c */ /* 0x000fe4000bf06270 */
[----:B------:R-:W-:-:S03]  /*4aa0*/  UPRMT UR5, URZ, 0x654, UR5 ;  /* 0x00000654ff057896 */ /* 0x000fc60008000005 */
[----:B------:R-:W2:Y:S01]  /*4ab0*/  LDS.128 R4, [UR4+0x130] ;  /* 0x00013004ff047984 */ /* 0x000ea20008000c00 */
[----:B------:R-:W-:Y:S01]  /*4ac0*/  @!PT LDS RZ, [RZ] ;  /* 0x00000000fffff984 */ /* 0x000fe20000000800 */
[----:B------:R-:W-:Y:S01]  /*4ad0*/  @!PT LDS RZ, [RZ] ;  /* 0x00000000fffff984 */ /* 0x000fe20000000800 */
[----:B------:R-:W-:Y:S01]  /*4ae0*/  @!PT LDS RZ, [RZ] ;  /* 0x00000000fffff984 */ /* 0x000fe20000000800 */
[----:B------:R-:W-:Y:S01]  /*4af0*/  @!PT LDS RZ, [RZ] ;  /* 0x00000000fffff984 */ /* 0x000fe20000000800 */
[----:B------:R3:W-:Y:S06]  /*4b00*/  MEMBAR.ALL.CTA ;  /* 0x0000000000007992 */ /* 0x0007ec0000008000 */
[----:B---3--:R-:W3:Y:S02]  /*4b10*/  FENCE.VIEW.ASYNC.S ;  /* 0x00000000000073c6 */ /* 0x008ee40000000000 */
[----:B---3--:R-:W-:Y:S01]  /*4b20*/  SYNCS.ARRIVE.TRANS64.RED.A1T0 RZ, [UR5], RZ ;  /* 0x000000ffffff79a7 */ /* 0x008fe20008100405 */
[----:B--2---:R-:W-:Y:S01]  /*4b30*/  LOP3.LUT P0, RZ, R6, 0x1, RZ, 0xc0, !PT ;  /* 0x0000000106ff7812 */ /* 0x004fe2000780c0ff */
[----:B------:R2:W-:Y:S04]  /*4b40*/  STL.64 [R1], R4 ;  /* 0x0000000401007387 */ /* 0x0005e80000100a00 */
[----:B------:R2:W-:Y:S08]  /*4b50*/  STL.64 [R1+0x8], R6 ;  /* 0x0000080601007387 */ /* 0x0005f00000100a00 */
[----:B------:R-:W-:Y:S01]  /*4b60*/  VOTEU.ANY UP1, P0 ;  /* 0x0000000000ff7886 */ /* 0x000fe20000020100 */
[----:B------:R-:W-:-:S13]  /*4b70*/  PLOP3.LUT P0, PT, PT, PT, UP1, 0x80, 0x8 ;  /* 0x000000000008781c */ /* 0x000fda0003f0f018 */
[----:B------:R-:W-:Y:S02]  /*4b80*/  @P0 MOV R3, R4 ;  /* 0x0000000400030202 */ /* 0x000fe40000000f00 */
[----:B-1----:R-:W-:Y:S02]  /*4b90*/  @P0 SHF.R.U32.HI R0, RZ, 0x10, R5 ;  /* 0x00000010ff000819 */ /* 0x002fe40000011605 */
[----:B------:R-:W-:Y:S02]  /*4ba0*/  @P0 LOP3.LUT R2, R5, 0xffff, RZ, 0xc0, !PT ;  /* 0x0000ffff05020812 */ /* 0x000fe400078ec0ff */
[----:B------:R-:W-:Y:S02]  /*4bb0*/  @P0 R2UR UR7, R3 ;  /* 0x00000000030702ca */ /* 0x000fe400000e0000 */
[----:B------:R-:W-:Y:S02]  /*4bc0*/  @P0 R2UR UR4, R0 ;  /* 0x00000000000402ca */ /* 0x000fe400000e0000 */
[----:B------:R-:W-:-:S09]  /*4bd0*/  @P0 R2UR UR6, R2 ;  /* 0x00000000020602ca */ /* 0x000fd200000e0000 */
[----:B------:R-:W-:Y:S02]  /*4be0*/  @UP1 UMOV UR48, UR7 ;  /* 0x0000000700301c82 */ /* 0x000fe40008000000 */
[----:B------:R-:W-:Y:S02]  /*4bf0*/  @UP1 UMOV UR49, UR4 ;  /* 0x0000000400311c82 */ /* 0x000fe40008000000 */
[----:B------:R-:W-:Y:S01]  /*4c00*/  @UP1 UMOV UR47, UR6 ;  /* 0x00000006002f1c82 */ /* 0x000fe20008000000 */
[----:B--2---:R-:W-:Y:S05]  /*4c10*/  BRA.U !UP0, `(.L_x_85) ;  /* 0x0000000108c07547 */ /* 0x004fea000b800000 */
[----:B------:R-:W1:Y:S01]  /*4c20*/  LDCU.128 UR4, c[0x0][0xb10] ;  /* 0x00016200ff0477ac */ /* 0x000e620008000c00 */
[----:B------:R-:W2:Y:S01]  /*4c30*/  LDCU UR10, c[0x0][0xb20] ;  /* 0x00016400ff0a77ac */ /* 0x000ea20008000800 */
[----:B------:R-:W3:Y:S01]  /*4c40*/  LDCU UR11, c[0x0][0xb0c] ;  /* 0x00016180ff0b77ac */ /* 0x000ee20008000800 */
[----:B------:R-:W4:Y:S01]  /*4c50*/  LDCU.64 UR8, c[0x0][0xb28] ;  /* 0x00016500ff0877ac */ /* 0x000f220008000a00 */
[----:B------:R-:W-:Y:S02]  /*4c60*/  UISETP.NE.AND UP0, UPT, UR37, 0x1, UPT ;  /* 0x000000012500788c */ /* 0x000fe4000bf05270 */
[----:B-1----:R-:W-:Y:S02]  /*4c70*/  UIMAD.WIDE.U32 UR14, UR45, UR7, URZ ;  /* 0x000000072d0e72a5 */ /* 0x002fe4000f8e00ff */
[----:B------:R-:W-:Y:S02]  /*4c80*/  UIMAD.WIDE.U32 UR18, UR47, UR7, URZ ;  /* 0x000000072f1272a5 */ /* 0x000fe4000f8e00ff */
[----:B------:R-:W-:-:S02]  /*4c90*/  UIMAD.WIDE.U32 UR12, UR46, UR4, URZ ;  /* 0x000000042e0c72a5 */ /* 0x000fc4000f8e00ff */
[----:B------:R-:W-:Y:S01]  /*4ca0*/  UISETP.NE.AND UP1, UPT, UR6, 0x1, UPT ;  /* 0x000000010600788c */ /* 0x000fe2000bf25270 */
[----:B------:R-:W-:Y:S01]  /*4cb0*/  UMOV UR7, UR15 ;  /* 0x0000000f00077c82 */ /* 0x000fe20008000000 */
[----:B---3--:R-:W-:Y:S02]  /*4cc0*/  UISETP.NE.AND UP2, UPT, UR11, 0x1, UPT ;  /* 0x000000010b00788c */ /* 0x008fe4000bf45270 */
[----:B--2---:R-:W-:Y:S02]  /*4cd0*/  USHF.R.U32.HI UR7, URZ, UR10, UR7 ;  /* 0x0000000aff077299 */ /* 0x004fe40008011607 */
[----:B------:R-:W-:Y:S02]  /*4ce0*/  USHF.R.U32.HI UR12, URZ, UR5, UR13 ;  /* 0x00000005ff0c7299 */ /* 0x000fe4000801160d */
[----:B------:R-:W-:Y:S02]  /*4cf0*/  USEL UR7, UR45, UR7, !UP1 ;  /* 0x000000072d077287 */ /* 0x000fe4000c800000 */
[----:B------:R-:W-:-:S02]  /*4d00*/  UIMAD.WIDE.U32 UR14, UR48, UR4, URZ ;  /* 0x00000004300e72a5 */ /* 0x000fc4000f8e00ff */
[----:B------:R-:W-:Y:S02]  /*4d10*/  USEL UR4, UR46, UR12, !UP2 ;  /* 0x0000000c2e047287 */ /* 0x000fe4000d000000 */
[----:B----4-:R-:W-:Y:S01]  /*4d20*/  UIMAD.WIDE.U32 UR16, UR7, UR8, URZ ;  /* 0x00000008071072a5 */ /* 0x010fe2000f8e00ff */
[----:B------:R-:W-:Y:S01]  /*4d30*/  UMOV UR13, UR19 ;  /* 0x00000013000d7c82 */ /* 0x000fe20008000000 */
[----:B------:R-:W-:Y:S02]  /*4d40*/  UIMAD.WIDE.U32 UR18, UR4, UR8, URZ ;  /* 0x00000008041272a5 */ /* 0x000fe4000f8e00ff */
[----:B------:R-:W-:Y:S02]  /*4d50*/  USHF.R.U32.HI UR13, URZ, UR10, UR13 ;  /* 0x0000000aff0d7299 */ /* 0x000fe4000801160d */
[----:B------:R-:W-:Y:S02]  /*4d60*/  @UP0 USHF.R.U32.HI UR7, URZ, UR9, UR17 ;  /* 0x00000009ff070299 */ /* 0x000fe40008011611 */
[----:B------:R-:W-:-:S02]  /*4d70*/  USEL UR13, UR47, UR13, !UP1 ;  /* 0x0000000d2f0d7287 */ /* 0x000fc4000c800000 */
[----:B------:R-:W-:Y:S02]  /*4d80*/  @UP0 USHF.R.U32.HI UR4, URZ, UR9, UR19 ;  /* 0x00000009ff040299 */ /* 0x000fe40008011613 */
[----:B------:R-:W-:Y:S02]  /*4d90*/  USHF.R.U32.HI UR15, URZ, UR5, UR15 ;  /* 0x00000005ff0f7299 */ /* 0x000fe4000801160f */
[----:B------:R-:W-:Y:S02]  /*4da0*/  UIMAD UR7, UR37, UR7, URZ ;  /* 0x00000007250772a4 */ /* 0x000fe4000f8e02ff */
[----:B------:R-:W-:Y:S02]  /*4db0*/  UIMAD UR5, UR37, UR4, URZ ;  /* 0x00000004250572a4 */ /* 0x000fe4000f8e02ff */
[----:B------:R-:W-:Y:S02]  /*4dc0*/  UIMAD.WIDE.U32 UR18, UR13, UR8, URZ ;  /* 0x000000080d1272a5 */ /* 0x000fe4000f8e00ff */
[----:B------:R-:W-:-:S02]  /*4dd0*/  USEL UR15, UR48, UR15, !UP2 ;  /* 0x0000000f300f7287 */ /* 0x000fc4000d000000 */
[----:B------:R-:W-:Y:S02]  /*4de0*/  UISETP.GE.AND UP1, UPT, UR13, UR7, UPT ;  /* 0x000000070d00728c */ /* 0x000fe4000bf26270 */
[----:B------:R-:W-:Y:S02]  /*4df0*/  UIMAD.WIDE.U32 UR16, UR15, UR8, URZ ;  /* 0x000000080f1072a5 */ /* 0x000fe4000f8e00ff */
[----:B------:R-:W-:Y:S02]  /*4e00*/  UISETP.GE.OR UP1, UPT, UR15, UR5, UP1 ;  /* 0x000000050f00728c */ /* 0x000fe40008f26670 */
[----:B------:R-:W-:Y:S01]  /*4e10*/  UIADD3 UR7, UPT, UPT, -UR13, URZ, URZ ;  /* 0x000000ff0d077290 */ /* 0x000fe2000fffe1ff */
[----:B------:R-:W-:Y:S01]  /*4e20*/  UMOV UR5, UR19 ;  /* 0x0000001300057c82 */ /* 0x000fe20008000000 */
[----:B------:R-:W-:Y:S02]  /*4e30*/  UIADD3 UR8, UPT, UPT, -UR15, URZ, URZ ;  /* 0x000000ff0f087290 */ /* 0x000fe4000fffe1ff */
[----:B------:R-:W-:-:S02]  /*4e40*/  USHF.R.U32.HI UR5, URZ, UR9, UR5 ;  /* 0x00000009ff057299 */ /* 0x000fc40008011605 */
[----:B------:R-:W-:Y:S02]  /*4e50*/  UIMAD UR7, UR6, UR7, UR47 ;  /* 0x00000007060772a4 */ /* 0x000fe4000f8e022f */
[----:B------:R-:W-:Y:S02]  /*4e60*/  USEL UR5, UR13, UR5, !UP0 ;  /* 0x000000050d057287 */ /* 0x000fe4000c000000 */
[----:B------:R-:W-:Y:S02]  /*4e70*/  @!UP1 USHF.R.U32.HI UR9, URZ, UR9, UR17 ;  /* 0x00000009ff099299 */ /* 0x000fe40008011611 */
[----:B------:R-:W-:Y:S02]  /*4e80*/  UIADD3 UR10, UPT, UPT, -UR5, URZ, URZ ;  /* 0x000000ff050a7290 */ /* 0x000fe4000fffe1ff */
[----:B------:R-:W-:Y:S02]  /*4e90*/  @!UP1 USEL UR9, UR15, UR9, !UP0 ;  /* 0x000000090f099287 */ /* 0x000fe4000c000000 */
[----:B------:R-:W-:-:S02]  /*4ea0*/  UIMAD UR10, UR37, UR10, UR13 ;  /* 0x0000000a250a72a4 */ /* 0x000fc4000f8e020d */
[----:B------:R-:W-:Y:S02]  /*4eb0*/  @!UP1 UIADD3 UR5, UPT, UPT, UR5, -UR9, URZ ;  /* 0x8000000905059290 */ /* 0x000fe4000fffe0ff */
[----:B------:R-:W-:Y:S02]  /*4ec0*/  @!UP1 UIMAD UR10, UR10, UR4, UR9 ;  /* 0x000000040a0a92a4 */ /* 0x000fe4000f8e0209 */
[----:B------:R-:W-:Y:S02]  /*4ed0*/  @!UP1 UIMAD UR13, UR37, UR5, UR15 ;  /* 0x00000005250d92a4 */ /* 0x000fe4000f8e020f */
[----:B------:R-:W-:Y:S02]  /*4ee0*/  UIMAD UR8, UR11, UR8, UR48 ;  /* 0x000000080b0872a4 */ /* 0x000fe4000f8e0230 */
[----:B------:R-:W-:Y:S01]  /*4ef0*/  UIMAD UR47, UR13, UR6, UR7 ;  /* 0x000000060d2f72a4 */ /* 0x000fe2000f8e0207 */
[----:B------:R-:W-:Y:S02]  /*4f00*/  @!UP1 UMOV UR15, UR10 ;  /* 0x0000000a000f9c82 */ /* 0x000fe40008000000 */
[----:B------:R-:W-:-:S12]  /*4f10*/  UIMAD UR48, UR15, UR11, UR8 ;  /* 0x0000000b0f3072a4 */ /* 0x000fd8000f8e0208 */
.L_x_85:
[----:B------:R-:W1:Y:S01]  /*4f20*/  LDCU UR4, c[0x0][0xb30] ;  /* 0x00016600ff0477ac */ /* 0x000e620008000800 */
[----:B------:R-:W-:Y:S02]  /*4f30*/  UIADD3 UR56, UPT, UPT, UR56, 0x1, URZ ;  /* 0x0000000138387890 */ /* 0x000fe4000fffe0ff */
[----:B-1----:R-:W-:-:S09]  /*4f40*/  UISETP.NE.AND UP0, UPT, UR4, 0x1, UPT ;  /* 0x000000010400788c */ /* 0x002fd2000bf05270 */
[----:B------:R-:W-:Y:S05]  /*4f50*/  BRA.U UP0, `(.L_x_86) ;  /* 0x0000000100407547 */ /* 0x000fea000b800000 */
[----:B------:R-:W1:Y:S01]  /*4f60*/  LDCU.128 UR4, c[0x0][0xb10] ;  /* 0x00016200ff0477ac */ /* 0x000e620008000c00 */
[----:B------:R-:W2:Y:S01]  /*4f70*/  LDCU UR9, c[0x0][0xb0c] ;  /* 0x00016180ff0977ac */ /* 0x000ea20008000800 */
[----:B------:R-:W3:Y:S01]  /*4f80*/  LDCU UR8, c[0x0][0xb20] ;  /* 0x00016400ff0877ac */ /* 0x000ee20008000800 */
[----:B-1----:R-:W-:Y:S02]  /*4f90*/  UIMAD.WIDE.U32 UR12, UR48, UR4, URZ ;  /* 0x00000004300c72a5 */ /* 0x002fe4000f8e00ff */
[----:B------:R-:W-:Y:S02]  /*4fa0*/  UIMAD.WIDE.U32 UR10, UR47, UR7, URZ ;  /* 0x000000072f0a72a5 */ /* 0x000fe4000f8e00ff */
[----:B--2---:R-:W-:Y:S02]  /*4fb0*/  UISETP.NE.AND UP1, UPT, UR9, 0x1, UPT ;  /* 0x000000010900788c */ /* 0x004fe4000bf25270 */
[----:B------:R-:W-:Y:S01]  /*4fc0*/  UISETP.NE.AND UP0, UPT, UR6, 0x1, UPT ;  /* 0x000000010600788c */ /* 0x000fe2000bf05270 */
[----:B------:R-:W-:Y:S01]  /*4fd0*/  UMOV UR7, UR13 ;  /* 0x0000000d00077c82 */ /* 0x000fe20008000000 */
[----:B---3--:R-:W-:-:S02]  /*4fe0*/  USHF.R.U32.HI UR8, URZ, UR8, UR11 ;  /* 0x00000008ff087299 */ /* 0x008fc4000801160b */
[----:B------:R-:W-:Y:S02]  /*4ff0*/  USHF.R.U32.HI UR5, URZ, UR5, UR7 ;  /* 0x00000005ff057299 */ /* 0x000fe40008011607 */
[----:B------:R-:W-:Y:S02]  /*5000*/  USEL UR8, UR47, UR8, !UP0 ;  /* 0x000000082f087287 */ /* 0x000fe4000c000000 */
[----:B------:R-:W-:-:S04]  /*5010*/  USEL UR5, UR48, UR5, !UP1 ;  /* 0x0000000530057287 */ /* 0x000fc8000c800000 */
[----:B------:R-:W-:Y:S02]  /*5020*/  UIADD3 UR4, UPT, UPT, UR5, -UR8, URZ ;  /* 0x8000000805047290 */ /* 0x000fe4000fffe0ff */
[----:B------:R-:W-:Y:S02]  /*5030*/  UIADD3 UR5, UPT, UPT, -UR5, UR8, URZ ;  /* 0x0000000805057290 */ /* 0x000fe4000fffe1ff */
[----:B------:R-:W-:Y:S02]  /*5040*/  UIMAD UR47, UR4, UR6, UR47 ;  /* 0x00000006042f72a4 */ /* 0x000fe4000f8e022f */
[----:B------:R-:W-:-:S12]  /*5050*/  UIMAD UR48, UR5, UR9, UR48 ;  /* 0x00000009053072a4 */ /* 0x000fd8000f8e0230 */
.L_x_86:
[----:B------:R-:W-:-:S09]  /*5060*/  ULOP3.LUT UP0, URZ, UR41, 0x1b0, URZ, 0xc0, !UPT ;  /* 0x000001b029ff7892 */ /* 0x000fd2000f80c0ff */
[----:B------:R-:W-:Y:S05]  /*5070*/  BRA.U !UP0, `(.L_x_87) ;  /* 0x0000000108407547 */ /* 0x000fea000b800000 */
[----:B------:R-:W-:Y:S01]  /*5080*/  MOV R2, 0x0 ;  /* 0x0000000000027802 */ /* 0x000fe20000000f00 */
[----:B------:R-:W1:Y:S01]  /*5090*/  LDCU.64 UR8, c[0x4][0x88] ;  /* 0x01001100ff0877ac */ /* 0x000e620008000a00 */
[----:B------:R-:W-:Y:S02]  /*50a0*/  HFMA2 R12, -RZ, RZ, 0, 5.9604644775390625e-08 ;  /* 0x00000001ff0c7431 */ /* 0x000fe400000001ff */
[----:B------:R-:W-:Y:S01]  /*50b0*/  IMAD.MOV.U32 R8, RZ, RZ, 0x70 ;  /* 0x00000070ff087424 */ /* 0x000fe200078e00ff */
[----:B------:R-:W2:Y:S01]  /*50c0*/  LDCU.64 UR6, c[0x4][0x90] ;  /* 0x01001200ff0677ac */ /* 0x000ea20008000a00 */
[----:B------:R-:W3:Y:S01]  /*50d0*/  LDC.64 R2, c[0x4][R2] ;  /* 0x0100000002027b82 */ /* 0x000ee20000000a00 */
[----:B------:R-:W-:Y:S01]  /*50e0*/  IMAD.MOV.U32 R13, RZ, RZ, RZ ;  /* 0x000000ffff0d7224 */ /* 0x000fe200078e00ff */
[----:B------:R-:W4:Y:S01]  /*50f0*/  LDCU.64 UR4, c[0x4][0x8] ;  /* 0x01000100ff0477ac */ /* 0x000f220008000a00 */
[----:B-1----:R-:W-:Y:S01]  /*5100*/  IMAD.U32 R4, RZ, RZ, UR8 ;  /* 0x00000008ff047e24 */ /* 0x002fe2000f8e00ff */
[----:B------:R-:W-:Y:S01]  /*5110*/  MOV R5, UR9 ;  /* 0x0000000900057c02 */ /* 0x000fe20008000f00 */
[----:B--2---:R-:W-:Y:S01]  /*5120*/  IMAD.U32 R6, RZ, RZ, UR6 ;  /* 0x00000006ff067e24 */ /* 0x004fe2000f8e00ff */
[----:B------:R-:W-:Y:S01]  /*5130*/  MOV R7, UR7 ;  /* 0x0000000700077c02 */ /* 0x000fe20008000f00 */
[----:B----4-:R-:W-:Y:S01]  /*5140*/  IMAD.U32 R10, RZ, RZ, UR4 ;  /* 0x00000004ff0a7e24 */ /* 0x010fe2000f8e00ff */
[----:B------:R-:W-:-:S02]  /*5150*/  MOV R11, UR5 ;  /* 0x00000005000b7c02 */ /* 0x000fc40008000f00 */
[----:B------:R-:W-:-:S07]  /*5160*/  LEPC R20, `(.L_x_87) ;  /* 0x000000001014794e */ /* 0x000fce0000000000 */
[----:B---3-5:R-:W-:Y:S05]  /*5170*/  CALL.ABS.NOINC R2 ;  /* 0x0000000002007343 */ /* 0x028fea0003c00000 */
.L_x_87:
        /* <DEDUP_REMOVED lines=18> */
.L_x_88:
[----:B------:R-:W1:Y:S02]  /*52a0*/  LDC.64 R4, c[0x0][0x890] ;  /* 0x00022400ff047b82 */ /* 0x000e640000000a00 */
[----:B-1----:R-:W-:-:S04]  /*52b0*/  ISETP.NE.U32.AND P5, PT, R4, RZ, PT ;  /* 0x000000ff0400720c */ /* 0x002fc80003fa5070 */
[----:B------:R-:W-:-:S13]  /*52c0*/  ISETP.NE.AND.EX P5, PT, R5, RZ, PT, P5 ;  /* 0x000000ff0500720c */ /* 0x000fda0003fa5350 */
[----:B------:R-:W-:Y:S05]  /*52d0*/  @!P5 BRA `(.L_x_89) ;  /* 0x000000000034d947 */ /* 0x000fea0003800000 */
[----:B------:R-:W1:Y:S02]  /*52e0*/  LDCU.64 UR4, c[0x0][0x888] ;  /* 0x00011100ff0477ac */ /* 0x000e640008000a00 */
[----:B-1----:R-:W-:-:S04]  /*52f0*/  UISETP.NE.U32.AND UP0, UPT, UR4, URZ, UPT ;  /* 0x000000ff0400728c */ /* 0x002fc8000bf05070 */
[----:B------:R-:W-:-:S09]  /*5300*/  UISETP.NE.AND.EX UP0, UPT, UR5, URZ, UPT, UP0 ;  /* 0x000000ff0500728c */ /* 0x000fd2000bf05300 */
[----:B------:R-:W-:Y:S05]  /*5310*/  BRA.U !UP0, `(.L_x_90) ;  /* 0x0000000108187547 */ /* 0x000fea000b800000 */
[----:B------:R-:W1:Y:S01]  /*5320*/  LDC.64 R6, c[0x0][0x888] ;  /* 0x00022200ff067b82 */ /* 0x000e620000000a00 */
[----:B------:R-:W-:-:S04]  /*5330*/  IMAD R2, R4, UR36, RZ ;  /* 0x0000002404027c24 */ /* 0x000fc8000f8e02ff */
[----:B-1----:R-:W-:-:S05]  /*5340*/  IMAD.WIDE R2, R2, 0x4, R6 ;  /* 0x0000000402027825 */ /* 0x002fca00078e0206 */
[----:B-----5:R1:W5:Y:S01]  /*5350*/  LDG.E R175, desc[UR42][R2.64] ;  /* 0x0000002a02af7981 */ /* 0x020362000c1e1900 */
[----:B------:R-:W-:Y:S01]  /*5360*/  MOV R251, 0x1 ;  /* 0x0000000100fb7802 */ /* 0x000fe20000000f00 */
[----:B------:R-:W-:Y:S06]  /*5370*/  BRA `(.L_x_89) ;  /* 0x00000000000c7947 */ /* 0x000fec0003800000 */
.L_x_90:
[----:B------:R-:W1:Y:S01]  /*5380*/  LDCU UR4, c[0x0][0x880] ;  /* 0x00011000ff0477ac */ /* 0x000e620008000800 */
[----:B------:R-:W-:Y:S01]  /*5390*/  HFMA2 R251, -RZ, RZ, 0, 5.9604644775390625e-08 ;  /* 0x00000001fffb7431 */ /* 0x000fe200000001ff */
[----:B-1---5:R-:W-:Y:S02]  /*53a0*/  MOV R175, UR4 ;  /* 0x0000000400af7c02 */ /* 0x022fe40008000f00 */
.L_x_89:
[----:B-1----:R-:W1:Y:S02]  /*53b0*/  LDC.64 R2, c[0x0][0x8b0] ;  /* 0x00022c00ff027b82 */ /* 0x002e640000000a00 */
        /* <DEDUP_REMOVED lines=11> */
[----:B------:R-:W-:Y:S05]  /*5470*/  BRA `(.L_x_91) ;  /* 0x0000000000087947 */ /* 0x000fea0003800000 */
.L_x_92:
[----:B------:R-:W1:Y:S02]  /*5480*/  LDCU UR4, c[0x0][0x8a0] ;  /* 0x00011400ff0477ac */ /* 0x000e640008000800 */
[----:B-1---5:R-:W-:Y:S02]  /*5490*/  MOV R104, UR4 ;  /* 0x0000000400687c02 */ /* 0x022fe40008000f00 */
.L_x_91:
[----:B------:R-:W-:Y:S01]  /*54a0*/  UISETP.NE.AND UP0, UPT, UR53, URZ, UPT ;  /* 0x000000ff3500728c */ /* 0x000fe2000bf05270 */
[----:B------:R-:W-:Y:S02]  /*54b0*/  PLOP3.LUT P0, PT, PT, PT, PT, 0x8, 0x80 ;  /* 0x000000000080781c */ /* 0x000fe40003f0e170 */
[----:B------:R-:W-:Y:S02]  /*54c0*/  LEA R6, R169, UR44, 0x3 ;  /* 0x0000002ca9067c11 */ /* 0x000fe4000f8e18ff */
[----:B------:R-:W-:-:S04]  /*54d0*/  P2R R245, PR, RZ, 0x1 ;  /* 0x00000001fff57803 */ /* 0x000fc80000000000 */
[----:B------:R-:W-:Y:S05]  /*54e0*/  BRA.U !UP0, `(.L_x_93) ;  /* 0x00000001083c7547 */ /* 0x000fea000b800000 */
[----:B------:R-:W-:-:S04]  /*54f0*/  ISETP.NE.U32.AND P0, PT, R4, RZ, PT ;  /* 0x000000ff0400720c */ /* 0x000fc80003f05070 */
[----:B------:R-:W-:-:S13]  /*5500*/  ISETP.NE.AND.EX P0, PT, R5, RZ, PT, P0 ;  /* 0x000000ff0500720c */ /* 0x000fda0003f05300 */
[----:B-----5:R-:W-:-:S04]  /*5510*/  @!P0 FSETP.EQ.AND P1, PT, R175, RZ, PT ;  /* 0x000000ffaf00820b */ /* 0x020fc80003f22000 */
[----:B------:R-:W-:Y:S01]  /*5520*/  P2R R245, PR, RZ, 0x2 ;  /* 0x00000002fff57803 */ /* 0x000fe20000000000 */
[----:B------:R-:W-:Y:S08]  /*5530*/  @!P0 BRA `(.L_x_93) ;  /* 0x0000000000288947 */ /* 0x000ff00003800000 */
[----:B------:R-:W2:Y:S01]  /*5540*/  LDCU.64 UR4, c[0x0][0x888] ;  /* 0x00011100ff0477ac */ /* 0x000ea20008000a00 */
[----:B------:R-:W-:Y:S02]  /*5550*/  LOP3.LUT P1, RZ, R251, 0xff, RZ, 0xc0, !PT ;  /* 0x000000fffbff7812 */ /* 0x000fe4000782c0ff */
[----:B------:R-:W-:-:S04]  /*5560*/  FSETP.NEU.AND P0, PT, R175, RZ, PT ;  /* 0x000000ffaf00720b */ /* 0x000fc80003f0d000 */
[----:B------:R-:W-:Y:S02]  /*5570*/  SEL R0, RZ, 0xffffffff, P0 ;  /* 0xffffffffff007807 */ /* 0x000fe40000000000 */
[----:B--2---:R-:W-:-:S04]  /*5580*/  ISETP.NE.U32.AND P2, PT, RZ, UR4, PT ;  /* 0x00000004ff007c0c */ /* 0x004fc8000bf45070 */
[----:B------:R-:W-:-:S04]  /*5590*/  ISETP.NE.AND.EX P2, PT, RZ, UR5, PT, P2 ;  /* 0x00000005ff007c0c */ /* 0x000fc8000bf45320 */
[----:B------:R-:W-:-:S04]  /*55a0*/  @!P1 SEL R0, RZ, 0xffffffff, P2 ;  /* 0xffffffffff009807 */ /* 0x000fc80001000000 */
[----:B------:R-:W-:-:S04]  /*55b0*/  LOP3.LUT R0, R0, 0x1, RZ, 0xc0, !PT ;  /* 0x0000000100007812 */ /* 0x000fc800078ec0ff */
[----:B------:R-:W-:-:S04]  /*55c0*/  ISETP.EQ.U32.AND P0, PT, R0, 0x1, PT ;  /* 0x000000010000780c */ /* 0x000fc80003f02070 */
[----:B------:R-:W-:-:S09]  /*55d0*/  P2R R245, PR, RZ, 0x1 ;  /* 0x00000001fff57803 */ /* 0x000fd20000000000 */
.L_x_93:
[----:B------:R-:W-:Y:S01]  /*55e0*/  ISETP.NE.AND P6, PT, R245, RZ, PT ;  /* 0x000000fff500720c */ /* 0x000fe20003fc5270 */
[----:B------:R-:W2:Y:S01]  /*55f0*/  LDCU.64 UR4, c[0x0][0x888] ;  /* 0x00011100ff0477ac */ /* 0x000ea20008000a00 */
[----:B------:R-:W-:Y:S01]  /*5600*/  SHF.L.U32 R0, R244, 0x1f, RZ ;  /* 0x0000001ff4007819 */ /* 0x000fe200000006ff */
[----:B------:R-:W-:Y:S01]  /*5610*/  IMAD.MOV.U32 R240, RZ, RZ, 0x1 ;  /* 0x00000001fff07424 */ /* 0x000fe200078e00ff */
[----:B-----5:R-:W-:Y:S01]  /*5620*/  FSETP.NEU.AND P4, PT, R175, RZ, PT ;  /* 0x000000ffaf00720b */ /* 0x020fe20003f8d000 */
[----:B------:R-:W-:Y:S01]  /*5630*/  IMAD.SHL.U32 R250, R18, 0x100, RZ ;  /* 0x0000010012fa7824 */ /* 0x000fe200078e00ff */
[----:B------:R-:W-:Y:S01]  /*5640*/  LOP3.LUT P3, RZ, R251, 0xff, RZ, 0xc0, !PT ;  /* 0x000000fffbff7812 */ /* 0x000fe2000786c0ff */
[----:B------:R-:W-:Y:S01]  /*5650*/  IMAD.SHL.U32 R248, R19, 0x80, RZ ;  /* 0x0000008013f87824 */ /* 0x000fe200078e00ff */
[----:B------:R-:W-:Y:S01]  /*5660*/  CS2R R238, SRZ ;  /* 0x0000000000ee7805 */ /* 0x000fe2000001ff00 */
[----:B------:R-:W-:Y:S01]  /*5670*/  IMAD R171, R169, 0x100, R172 ;  /* 0x00000100a9ab7824 */ /* 0x000fe200078e02ac */
[----:B------:R-:W-:Y:S01]  /*5680*/  CS2R R236, SRZ ;  /* 0x0000000000ec7805 */ /* 0x000fe2000001ff00 */
[----:B------:R-:W-:Y:S01]  /*5690*/  IMAD.MOV.U32 R151, RZ, RZ, RZ ;  /* 0x000000ffff977224 */ /* 0x000fe200078e00ff */
[----:B------:R-:W-:-:S02]  /*56a0*/  CS2R R234, SRZ ;  /* 0x0000000000ea7805 */ /* 0x000fc4000001ff00 */
[----:B-1----:R-:W-:Y:S01]  /*56b0*/  @!P6 LEA R3, R223, UR44, 0x3 ;  /* 0x0000002cdf03ec11 */ /* 0x002fe2000f8e18ff */
[----:B------:R-:W-:Y:S01]  /*56c0*/  IMAD.MOV.U32 R246, RZ, RZ, R241 ;  /* 0x000000fffff67224 */ /* 0x000fe200078e00f1 */
[----:B------:R-:W-:Y:S01]  /*56d0*/  @!P6 SHF.L.U32 R2, R241, 0x1f, RZ ;  /* 0x0000001ff102e819 */ /* 0x000fe200000006ff */
[----:B------:R-:W-:Y:S01]  /*56e0*/  IMAD.MOV.U32 R242, RZ, RZ, R223 ;  /* 0x000000fffff27224 */ /* 0x000fe200078e00df */
[----:B------:R-:W-:Y:S02]  /*56f0*/  CS2R R232, SRZ ;  /* 0x0000000000e87805 */ /* 0x000fe4000001ff00 */
[----:B------:R-:W-:Y:S01]  /*5700*/  CS2R R230, SRZ ;  /* 0x0000000000e67805 */ /* 0x000fe2000001ff00 */
[----:B------:R1:W3:Y:S01]  /*5710*/  @!P6 SYNCS.PHASECHK.TRANS64.TRYWAIT P1, [R3+URZ+0x70], R2 ;  /* 0x000070020300e5a7 */ /* 0x0002e200080211ff */
[----:B--2---:R-:W-:Y:S02]  /*5720*/  ISETP.NE.U32.AND P2, PT, RZ, UR4, PT ;  /* 0x00000004ff007c0c */ /* 0x004fe4000bf45070 */
[----:B------:R-:W-:-:S02]  /*5730*/  CS2R R228, SRZ ;  /* 0x0000000000e47805 */ /* 0x000fc4000001ff00 */
[----:B------:R-:W-:Y:S02]  /*5740*/  CS2R R226, SRZ ;  /* 0x0000000000e27805 */ /* 0x000fe4000001ff00 */
[----:B------:R-:W-:Y:S02]  /*5750*/  CS2R R224, SRZ ;  /* 0x0000000000e07805 */ /* 0x000fe4000001ff00 */
[----:B------:R-:W-:Y:S01]  /*5760*/  ISETP.NE.AND.EX P2, PT, RZ, UR5, PT, P2 ;  /* 0x00000005ff007c0c */ /* 0x000fe2000bf45320 */
[----:B------:R2:W4:Y:S03]  /*5770*/  SYNCS.PHASECHK.TRANS64.TRYWAIT P0, [R6+URZ+0xe0], R0 ;  /* 0x0000e000060075a7 */ /* 0x00052600080011ff */
[----:B-1----:R-:W-:Y:S02]  /*5780*/  SEL R2, RZ, 0xffffffff, P2 ;  /* 0xffffffffff027807 */ /* 0x002fe40001000000 */
[----:B--2---:R-:W-:-:S04]  /*5790*/  SEL R0, RZ, 0xffffffff, P4 ;  /* 0xffffffffff007807 */ /* 0x004fc80002000000 */
[----:B------:R-:W-:-:S04]  /*57a0*/  @P5 SEL R0, R2, R0, !P3 ;  /* 0x0000000002005207 */ /* 0x000fc80005800000 */
[----:B------:R-:W-:-:S04]  /*57b0*/  LOP3.LUT R0, R0, 0x1, RZ, 0xc0, !PT ;  /* 0x0000000100007812 */ /* 0x000fc800078ec0ff */
[----:B------:R-:W-:-:S04]  /*57c0*/  ISETP.NE.U32.AND P2, PT, R0, 0x1, PT ;  /* 0x000000010000780c */ /* 0x000fc80003f45070 */
[----:B------:R-:W-:Y:S02]  /*57d0*/  P2R R247, PR, RZ, 0x4 ;  /* 0x00000004fff77803 */ /* 0x000fe40000000000 */
[----:B---3--:R-:W-:Y:S02]  /*57e0*/  @!P6 SEL R240, RZ, 0x1, !P1 ;  /* 0x00000001fff0e807 */ /* 0x008fe40004800000 */
[----:B----4-:R-:W-:-:S07]  /*57f0*/  SEL R249, RZ, 0x1, !P0 ;  /* 0x00000001fff97807 */ /* 0x010fce0004000000 */
.L_x_300:
[----:B------:R-:W-:Y:S01]  /*5800*/  ISETP.NE.AND P0, PT, R245, RZ, PT ;  /* 0x000000fff500720c */ /* 0x000fe20003f05270 */
[----:B------:R-:W-:Y:S05]  /*5810*/  YIELD ;  /* 0x0000000000007946 */ /* 0x000fea0003800000 */
[----:B------:R-:W-:Y:S07]  /*5820*/  BSSY B1, `(.L_x_94) ;  /* 0x000002e000017945 */ /* 0x000fee0003800000 */
[----:B------:R-:W-:Y:S05]  /*5830*/  @P0 BRA `(.L_x_95) ;  /* 0x0000000000b00947 */ /* 0x000fea0003800000 */
[----:B------:R-:W1:Y:S01]  /*5840*/  S2R R2, SR_TID.X ;  /* 0x0000000000027919 */ /* 0x000e620000002100 */
[----:B------:R-:W-:Y:S01]  /*5850*/  ISETP.NE.AND P1, PT, R247, RZ, PT ;  /* 0x000000fff700720c */ /* 0x000fe20003f25270 */
[----:B------:R-:W-:Y:S01]  /*5860*/  BSSY B0, `(.L_x_96) ;  /* 0x000000e000007945 */ /* 0x000fe20003800000 */
[----:B------:R-:W-:Y:S01]  /*5870*/  ISETP.NE.AND P0, PT, R240, RZ, PT ;  /* 0x000000fff000720c */ /* 0x000fe20003f05270 */
[----:B------:R-:W2:Y:S10]  /*5880*/  S2R R3, SR_TID.X ;  /* 0x0000000000037919 */ /* 0x000eb40000002100 */
[----:B------:R-:W-:Y:S01]  /*5890*/  @P1 IMAD R0, R223, 0x2000, R243 ;  /* 0x00002000df001824 */ /* 0x000fe200078e02f3 */
[----:B--2---:R-:W-:Y:S02]  /*58a0*/  LOP3.LUT R3, R3, 0x4, RZ, 0xc0, !PT ;  /* 0x0000000403037812 */ /* 0x004fe400078ec0ff */
[----:B-1----:R-:W-:Y:S03]  /*58b0*/  LOP3.LUT R2, R2, 0x2, RZ, 0xc0, !PT ;  /* 0x0000000202027812 */ /* 0x002fe600078ec0ff */
[--C-:B------:R-:W-:Y:S02]  /*58c0*/  @P1 IMAD R6, R3, -0x10, R0.reuse ;  /* 0xfffffff003061824 */ /* 0x100fe400078e0200 */
[----:B------:R-:W-:Y:S04]  /*58d0*/  @P1 IMAD R2, R2, -0x10, R0 ;  /* 0xfffffff002021824 */ /* 0x000fe800078e0200 */
[----:B------:R-:W-:Y:S01]  /*58e0*/  @P1 IMAD R5, R252, 0x10, R2 ;  /* 0x00000010fc051824 */ /* 0x000fe200078e0202 */
[----:B------:R-:W-:Y:S06]  /*58f0*/  @P0 BRA `(.L_x_97) ;  /* 0x0000000000100947 */ /* 0x000fec0003800000 */
[----:B------:R-:W-:Y:S02]  /*5900*/  LEA R4, R223, UR44, 0x3 ;  /* 0x0000002cdf047c11 */ /* 0x000fe4000f8e18ff */
[----:B------:R-:W-:Y:S04]  /*5910*/  SHF.L.U32 R3, R241, 0x1f, RZ ;  /* 0x0000001ff1037819 */ /* 0x000fe800000006ff */
[----:B------:R-:W1:Y:S02]  /*5920*/  SYNCS.PHASECHK.TRANS64.TRYWAIT P0, [R4+URZ+0x70], R3 ;  /* 0x00007003040075a7 */ /* 0x000e6400080011ff */
[----:B-1----:R-:W-:Y:S05]  /*5930*/  @!P0 BRA `(.L_x_98) ;  /* 0x00000088000c8947 */ /* 0x002fea0003800000 */
.L_x_97:
[----:B------:R-:W-:Y:S05]  /*5940*/  BSYNC B0 ;  /* 0x0000000000007941 */ /* 0x000fea0003800000 */
.L_x_96:
[----:B------:R-:W-:Y:S11]  /*5950*/  ISETP.NE.AND P0, PT, R247, RZ, PT ;  /* 0x000000fff700720c */ /* 0x000ff60003f05270 */
[----:B------:R-:W-:Y:S02]  /*5960*/  @!UPT UIADD3 URZ, UPT, UPT, URZ, URZ, URZ ;  /* 0x000000fffffff290 */ /* 0x000fe4000fffe0ff */
[----:B------:R2:W3:Y:S04]  /*5970*/  @P0 LDS.128 R224, [R0] ;  /* 0x0000000000e00984 */ /* 0x0004e80000000c00 */
[----:B------:R4:W1:Y:S04]  /*5980*/  @P0 LDS.128 R228, [R2+0x10] ;  /* 0x0000100002e40984 */ /* 0x0008680000000c00 */
[----:B------:R1:W3:Y:S04]  /*5990*/  @P0 LDS.128 R232, [R6+0x20] ;  /* 0x0000200006e80984 */ /* 0x0002e80000000c00 */
[----:B------:R1:W3:Y:S01]  /*59a0*/  @P0 LDS.128 R236, [R5+0x10] ;  /* 0x0000100005ec0984 */ /* 0x0002e20000000c00 */
[----:B------:R-:W-:Y:S01]  /*59b0*/  @!PT LDS RZ, [RZ] ;  /* 0x00000000fffff984 */ /* 0x000fe20000000800 */
[----:B------:R-:W-:Y:S01]  /*59c0*/  @!PT LDS RZ, [RZ] ;  /* 0x00000000fffff984 */ /* 0x000fe20000000800 */
[----:B------:R-:W-:Y:S01]  /*59d0*/  @!PT LDS RZ, [RZ] ;  /* 0x00000000fffff984 */ /* 0x000fe20000000800 */
[----:B------:R-:W-:Y:S01]  /*59e0*/  @!PT LDS RZ, [RZ] ;  /* 0x00000000fffff984 */ /* 0x000fe20000000800 */
[----:B------:R5:W-:Y:S06]  /*59f0*/  MEMBAR.ALL.CTA ;  /* 0x0000000000007992 */ /* 0x000bec0000008000 */
[----:B-----5:R-:W5:Y:S01]  /*5a00*/  FENCE.VIEW.ASYNC.S ;  /* 0x00000000000073c6 */ /* 0x020f620000000000 */
[----:B--2---:R-:W-:Y:S01]  /*5a10*/  LEA R0, R242, UR44, 0x3 ;  /* 0x0000002cf2007c11 */ /* 0x004fe2000f8e18ff */
[----:B----4-:R-:W-:Y:S04]  /*5a20*/  IMAD.U32 R2, RZ, RZ, UR38 ;  /* 0x00000026ff027e24 */ /* 0x010fe8000f8e00ff */
[----:B------:R-:W-:Y:S05]  /*5a30*/  VIADD R0, R0, 0x90 ;  /* 0x0000009000007836 */ /* 0x000fea0000000000 */
[----:B------:R-:W-:Y:S01]  /*5a40*/  PRMT R0, R2, 0x654, R0 ;  /* 0x0000065402007816 */ /* 0x000fe20000000000 */
[----:B------:R-:W-:Y:S05]  /*5a50*/  VIADD R2, R242, 0x1 ;  /* 0x00000001f2027836 */ /* 0x000fea0000000000 */
[C---:B------:R-:W-:Y:S01]  /*5a60*/  ISETP.NE.AND P1, PT, R2.reuse, 0x4, PT ;  /* 0x000000040200780c */ /* 0x040fe20003f25270 */
[----:B-----5:R2:W-:Y:S03]  /*5a70*/  SYNCS.ARRIVE.TRANS64.RED.A1T0 RZ, [R0+URZ], RZ ;  /* 0x000000ff00ff79a7 */ /* 0x0205e600081004ff */
[----:B-1----:R-:W-:Y:S02]  /*5a80*/  SEL R4, RZ, 0x1, P1 ;  /* 0x00000001ff047807 */ /* 0x002fe40000800000 */
[----:B------:R-:W-:Y:S02]  /*5a90*/  SEL R242, R2, RZ, P1 ;  /* 0x000000ff02f27207 */ /* 0x000fe40000800000 */
[----:B------:R-:W-:Y:S01]  /*5aa0*/  LOP3.LUT R246, R246, R4, RZ, 0x3c, !PT ;  /* 0x00000004f6f67212 */ /* 0x000fe200078e3cff */
[----:B--2---:R-:W-:Y:S05]  /*5ab0*/  VIADD R0, R223, 0x1 ;  /* 0x00000001df007836 */ /* 0x004fea0000000000 */
[C---:B------:R-:W-:Y:S04]  /*5ac0*/  ISETP.NE.AND P0, PT, R0.reuse, 0x4, PT ;  /* 0x000000040000780c */ /* 0x040fe80003f05270 */
[----:B------:R-:W-:Y:S02]  /*5ad0*/  SEL R3, RZ, 0x1, P0 ;  /* 0x00000001ff037807 */ /* 0x000fe40000000000 */
[----:B------:R-:W-:Y:S02]  /*5ae0*/  SEL R223, R0, RZ, P0 ;  /* 0x000000ff00df7207 */ /* 0x000fe40000000000 */
[----:B---3--:R-:W-:Y:S02]  /*5af0*/  LOP3.LUT R241, R241, R3, RZ, 0x3c, !PT ;  /* 0x00000003f1f17212 */ /* 0x008fe400078e3cff */
.L_x_95:
[----:B------:R-:W-:Y:S05]  /*5b00*/  BSYNC B1 ;  /* 0x0000000000017941 */ /* 0x000fea0003800000 */
.L_x_94:
[----:B------:R-:W-:Y:S01]  /*5b10*/  LOP3.LUT P1, RZ, R151, R249, RZ, 0xfc, !PT ;  /* 0x000000f997ff7212 */ /* 0x000fe2000782fcff */
[----:B------:R-:W1:Y:S01]  /*5b20*/  S2R R3, SR_TID.X ;  /* 0x0000000000037919 */ /* 0x000e620000002100 */
[----:B------:R-:W-:Y:S01]  /*5b30*/  LEA R222, R169, UR44, 0x3 ;  /* 0x0000002ca9de7c11 */ /* 0x000fe2000f8e18ff */
[----:B------:R-:W-:Y:S01]  /*5b40*/  IMAD.SHL.U32 R170, R151, 0x40, RZ ;  /* 0x0000004097aa7824 */ /* 0x000fe200078e00ff */
[----:B------:R-:W-:Y:S03]  /*5b50*/  BSSY B0, `(.L_x_99) ;  /* 0x000000a000007945 */ /* 0x000fe60003800000 */
[----:B------:R-:W-:Y:S05]  /*5b60*/  IMAD.IADD R2, R171, 0x1, R170 ;  /* 0x00000001ab027824 */ /* 0x000fea00078e02aa */
[----:B------:R-:W-:Y:S02]  /*5b70*/  SHF.R.U32.HI R0, RZ, 0x15, R2 ;  /* 0x00000015ff007819 */ /* 0x000fe40000011602 */
[----:B-1----:R-:W-:Y:S04]  /*5b80*/  SHF.R.U32.HI R3, RZ, 0x5, R3 ;  /* 0x00000005ff037819 */ /* 0x002fe80000011603 */
[----:B------:R-:W-:Y:S01]  /*5b90*/  LOP3.LUT P0, RZ, R0, 0x3, R3, 0x48, !PT ;  /* 0x0000000300ff7812 */ /* 0x000fe20007804803 */
[----:B------:R-:W-:Y:S01]  /*5ba0*/  @!UPT UIADD3 URZ, UPT, UPT, URZ, URZ, URZ ;  /* 0x000000fffffff290 */ /* 0x000fe2000fffe0ff */
[----:B------:R-:W-:Y:S11]  /*5bb0*/  @P1 BRA `(.L_x_100) ;  /* 0x00000000000c1947 */ /* 0x000ff60003800000 */
[----:B------:R-:W-:Y:S04]  /*5bc0*/  SHF.L.U32 R0, R244, 0x1f, RZ ;  /* 0x0000001ff4007819 */ /* 0x000fe800000006ff */
[----:B------:R-:W1:Y:S02]  /*5bd0*/  SYNCS.PHASECHK.TRANS64.TRYWAIT P1, [R222+URZ+0xe0], R0 ;  /* 0x0000e000de0075a7 */ /* 0x000e6400080211ff */
[----:B-1----:R-:W-:Y:S05]  /*5be0*/  @!P1 BRA `(.L_x_101) ;  /* 0x0000008400749947 */ /* 0x002fea0003800000 */
.L_x_100:
[----:B------:R-:W-:Y:S05]  /*5bf0*/  BSYNC B0 ;  /* 0x0000000000007941 */ /* 0x000fea0003800000 */
.L_x_99:
[----:B------:R-:W-:Y:S05]  /*5c00*/  @!P0 BRA `(.L_x_102) ;  /* 0x0000000000408947 */ /* 0x000fea0003800000 */
[----:B------:R-:W2:Y:S01]  /*5c10*/  LDCU.64 UR8, c[0x4][0x78] ;  /* 0x01000f00ff0877ac */ /* 0x000ea20008000a00 */
[----:B------:R-:W-:Y:S01]  /*5c20*/  MOV R15, 0x0 ;  /* 0x00000000000f7802 */ /* 0x000fe20000000f00 */
[----:B------:R-:W-:Y:S02]  /*5c30*/  HFMA2 R12, -RZ, RZ, 0, 5.9604644775390625e-08 ;  /* 0x00000001ff0c7431 */ /* 0x000fe400000001ff */
[----:B------:R-:W-:Y:S02]  /*5c40*/  IMAD.MOV.U32 R8, RZ, RZ, 0x192 ;  /* 0x00000192ff087424 */ /* 0x000fe400078e00ff */
[----:B------:R-:W-:Y:S01]  /*5c50*/  IMAD.MOV.U32 R13, RZ, RZ, RZ ;  /* 0x000000ffff0d7224 */ /* 0x000fe200078e00ff */
[----:B------:R-:W3:Y:S01]  /*5c60*/  LDCU.64 UR6, c[0x4][0x80] ;  /* 0x01001000ff0677ac */ /* 0x000ee20008000a00 */
[----:B------:R-:W4:Y:S01]  /*5c70*/  LDC.64 R14, c[0x4][R15] ;  /* 0x010000000f0e7b82 */ /* 0x000f220000000a00 */
[----:B------:R-:W5:Y:S01]  /*5c80*/  LDCU.64 UR4, c[0x4][0x18] ;  /* 0x01000300ff0477ac */ /* 0x000f620008000a00 */
[----:B--2---:R-:W-:Y:S01]  /*5c90*/  MOV R5, UR9 ;  /* 0x0000000900057c02 */ /* 0x004fe20008000f00 */
[----:B------:R-:W-:Y:S01]  /*5ca0*/  IMAD.U32 R4, RZ, RZ, UR8 ;  /* 0x00000008ff047e24 */ /* 0x000fe2000f8e00ff */
[----:B---3--:R-:W-:Y:S01]  /*5cb0*/  MOV R7, UR7 ;  /* 0x0000000700077c02 */ /* 0x008fe20008000f00 */
[----:B------:R-:W-:Y:S01]  /*5cc0*/  IMAD.U32 R6, RZ, RZ, UR6 ;  /* 0x00000006ff067e24 */ /* 0x000fe2000f8e00ff */
[----:B-----5:R-:W-:Y:S01]  /*5cd0*/  MOV R11, UR5 ;  /* 0x00000005000b7c02 */ /* 0x020fe20008000f00 */
[----:B------:R-:W-:Y:S02]  /*5ce0*/  IMAD.U32 R10, RZ, RZ, UR4 ;  /* 0x00000004ff0a7e24 */ /* 0x000fe4000f8e00ff */
[----:B------:R-:W-:Y:S07]  /*5cf0*/  LEPC R20, `(.L_x_102) ;  /* 0x000000001014794e */ /* 0x000fee0000000000 */
[----:B-1--4-:R-:W-:Y:S05]  /*5d00*/  CALL.ABS.NOINC R14 ;  /* 0x000000000e007343 */ /* 0x012fea0003c00000 */
.L_x_102:
[----:B-1----:R-:W-:Y:S01]  /*5d10*/  F2FP.F16.E4M3.UNPACK_B R0, R224 ;  /* 0x000000e0ff00723e */ /* 0x002fe200020006ff */
[----:B------:R-:W-:Y:S05]  /*5d20*/  WARPSYNC.ALL ;  /* 0x0000000000007948 */ /* 0x000fea0003800000 */
[-C--:B------:R-:W-:Y:S01]  /*5d30*/  F2FP.F16.E4M3.UNPACK_B R4, R225.reuse.H1 ;  /* 0x000000e1ff04723e */ /* 0x080fe200030006ff */
[--C-:B------:R-:W-:Y:S01]  /*5d40*/  HADD2.F32 R68, -RZ, R0.reuse.H0_H0 ;  /* 0x20000000ff447230 */ /* 0x100fe20000004100 */
[----:B------:R-:W-:Y:S01]  /*5d50*/  R2UR UR4, R2 ;  /* 0x00000000020472ca */ /* 0x000fe200000e0000 */
[----:B------:R-:W-:Y:S01]  /*5d60*/  HADD2.F32 R69, -RZ, R0.H1_H1 ;  /* 0x30000000ff457230 */ /* 0x000fe20000004100 */
[----:B------:R-:W-:Y:S01]  /*5d70*/  F2FP.F16.E4M3.UNPACK_B R0, R226 ;  /* 0x000000e2ff00723e */ /* 0x000fe200020006ff */
[--C-:B------:R-:W-:Y:S01]  /*5d80*/  HADD2.F32 R74, -RZ, R4.reuse.H0_H0 ;  /* 0x20000004ff4a7230 */ /* 0x100fe20000004100 */
[----:B------:R-:W-:Y:S01]  /*5d90*/  F2FP.F16.E4M3.UNPACK_B R2, R225 ;  /* 0x000000e1ff02723e */ /* 0x000fe200020006ff */
[----:B------:R-:W-:Y:S01]  /*5da0*/  HADD2.F32 R75, -RZ, R4.H1_H1 ;  /* 0x30000004ff4b7230 */ /* 0x000fe20000004100 */
[----:B------:R-:W-:Y:S01]  /*5db0*/  F2FP.F16.E4M3.UNPACK_B R4, R227.H1 ;  /* 0x000000e3ff04723e */ /* 0x000fe200030006ff */
[--C-:B------:R-:W-:Y:S01]  /*5dc0*/  HADD2.F32 R76, -RZ, R0.reuse.H0_H0 ;  /* 0x20000000ff4c7230 */ /* 0x100fe20000004100 */
[----:B------:R-:W-:Y:S01]  /*5dd0*/  F2FP.F16.E4M3.UNPACK_B R3, R224.H1 ;  /* 0x000000e0ff03723e */ /* 0x000fe200030006ff */
[----:B------:R-:W-:Y:S01]  /*5de0*/  HADD2.F32 R77, -RZ, R0.H1_H1 ;  /* 0x30000000ff4d7230 */ /* 0x000fe20000004100 */
[----:B------:R-:W-:Y:S01]  /*5df0*/  F2FP.F16.E4M3.UNPACK_B R0, R228 ;  /* 0x000000e4ff00723e */ /* 0x000fe200020006ff */
[--C-:B------:R-:W-:Y:S02]  /*5e00*/  HADD2.F32 R72, -RZ, R2.reuse.H0_H0 ;  /* 0x20000002ff487230 */ /* 0x100fe40000004100 */
[----:B------:R-:W-:Y:S02]  /*5e10*/  HFMA2 R168, -RZ, RZ, 3.7421875, 0 ;  /* 0x437c0000ffa87431 */ /* 0x000fe400000001ff */
[----:B------:R-:W-:Y:S01]  /*5e20*/  HADD2.F32 R73, -RZ, R2.H1_H1 ;  /* 0x30000002ff497230 */ /* 0x000fe20000004100 */
[----:B------:R-:W-:Y:S01]  /*5e30*/  F2FP.F16.E4M3.UNPACK_B R2, R226.H1 ;  /* 0x000000e2ff02723e */ /* 0x000fe200030006ff */
[--C-:B------:R-:W-:Y:S01]  /*5e40*/  HADD2.F32 R82, -RZ, R4.reuse.H0_H0 ;  /* 0x20000004ff527230 */ /* 0x100fe20000004100 */
[----:B------:R-:W-:Y:S01]  /*5e50*/  MOV R176, 0x3bbb989d ;  /* 0x3bbb989d00b07802 */ /* 0x000fe20000000f00 */
[----:B------:R-:W-:Y:S01]  /*5e60*/  HADD2.F32 R83, -RZ, R4.H1_H1 ;  /* 0x30000004ff537230 */ /* 0x000fe20000004100 */
[----:B------:R-:W-:Y:S01]  /*5e70*/  F2FP.F16.E4M3.UNPACK_B R4, R229.H1 ;  /* 0x000000e5ff04723e */ /* 0x000fe200030006ff */
[--C-:B------:R-:W-:Y:S01]  /*5e80*/  HADD2.F32 R84, -RZ, R0.reuse.H0_H0 ;  /* 0x20000000ff547230 */ /* 0x100fe20000004100 */
[----:B------:R-:W-:Y:S01]  /*5e90*/  ISETP.NE.AND P1, PT, R151, 0x3, PT ;  /* 0x000000039700780c */ /* 0x000fe20003f25270 */
[----:B------:R-:W-:Y:S01]  /*5ea0*/  HADD2.F32 R85, -RZ, R0.H1_H1 ;  /* 0x30000000ff557230 */ /* 0x000fe20000004100 */
[----:B------:R-:W-:Y:S01]  /*5eb0*/  F2FP.F16.E4M3.UNPACK_B R0, R230 ;  /* 0x000000e6ff00723e */ /* 0x000fe200020006ff */
[--C-:B------:R-:W-:Y:S01]  /*5ec0*/  HADD2.F32 R78, -RZ, R2.reuse.H0_H0 ;  /* 0x20000002ff4e7230 */ /* 0x100fe20000004100 */
[----:B------:R-:W-:Y:S01]  /*5ed0*/  BSSY.RECONVERGENT B1, `(.L_x_103) ;  /* 0x00002e1000017945 */ /* 0x000fe20003800200 */
[----:B------:R-:W-:Y:S01]  /*5ee0*/  HADD2.F32 R79, -RZ, R2.H1_H1 ;  /* 0x30000002ff4f7230 */ /* 0x000fe20000004100 */
[----:B------:R-:W-:Y:S01]  /*5ef0*/  F2FP.F16.E4M3.UNPACK_B R2, R228.H1 ;  /* 0x000000e4ff02723e */ /* 0x000fe200030006ff */
[--C-:B------:R-:W-:Y:S02]  /*5f00*/  HADD2.F32 R70, -RZ, R3.reuse.H0_H0 ;  /* 0x20000003ff467230 */ /* 0x100fe40000004100 */
[----:B------:R-:W-:Y:S01]  /*5f10*/  HADD2.F32 R71, -RZ, R3.H1_H1 ;  /* 0x30000003ff477230 */ /* 0x000fe20000004100 */
[----:B------:R-:W-:Y:S01]  /*5f20*/  F2FP.F16.E4M3.UNPACK_B R3, R227 ;  /* 0x000000e3ff03723e */ /* 0x000fe200020006ff */
[--C-:B------:R-:W-:Y:S02]  /*5f30*/  HADD2.F32 R90, -RZ, R4.reuse.H0_H0 ;  /* 0x20000004ff5a7230 */ /* 0x100fe40000004100 */
        /* <DEDUP_REMOVED lines=24> */
[----:B------:R-:W-:Y:S02]  /*60c0*/  HADD2.F32 R108, -RZ, R4.H1_H1 ;  /* 0x30000004ff6c7230 */ /* 0x000fe40000004100 */
[--C-:B------:R-:W-:Y:S01]  /*60d0*/  HADD2.F32 R109, -RZ, R0.reuse.H0_H0 ;  /* 0x20000000ff6d7230 */ /* 0x100fe20000004100 */
[----:B------:R-:W1:Y:S01]  /*60e0*/  LDTM.x64 R4, tmem[UR4] ;  /* 0x00000004000479ee */ /* 0x000e620008340000 */
[----:B------:R-:W-:Y:S01]  /*60f0*/  HADD2.F32 R110, -RZ, R0.H1_H1 ;  /* 0x30000000ff6e7230 */ /* 0x000fe20000004100 */
[----:B------:R-:W-:Y:S01]  /*6100*/  F2FP.F16.E4M3.UNPACK_B R0, R235.H1 ;  /* 0x000000ebff00723e */ /* 0x000fe200030006ff */
[--C-:B------:R-:W-:Y:S01]  /*6110*/  HADD2.F32 R102, -RZ, R2.reuse.H0_H0 ;  /* 0x20000002ff667230 */ /* 0x100fe20000004100 */
[----:B------:R-:W-:Y:S01]  /*6120*/  @!P1 NOP ;  /* 0x0000000000009918 */ /* 0x000fe20000000000 */
[----:B------:R-:W-:Y:S01]  /*6130*/  HADD2.F32 R103, -RZ, R2.H1_H1 ;  /* 0x30000002ff677230 */ /* 0x000fe20000004100 */
[----:B------:R-:W-:Y:S01]  /*6140*/  F2FP.F16.E4M3.UNPACK_B R2, R234.H1 ;  /* 0x000000eaff02723e */ /* 0x000fe200030006ff */
[--C-:B------:R-:W-:Y:S02]  /*6150*/  HADD2.F32 R96, -RZ, R3.reuse.H0_H0 ;  /* 0x20000003ff607230 */ /* 0x100fe40000004100 */
[----:B------:R-:W-:Y:S01]  /*6160*/  HADD2.F32 R97, -RZ, R3.H1_H1 ;  /* 0x30000003ff617230 */ /* 0x000fe20000004100 */
[----:B------:R-:W-:Y:S01]  /*6170*/  F2FP.F16.E4M3.UNPACK_B R3, R233 ;  /* 0x000000e9ff03723e */ /* 0x000fe200020006ff */
[--C-:B------:R-:W-:Y:S02]  /*6180*/  HADD2.F32 R115, -RZ, R0.reuse.H0_H0 ;  /* 0x20000000ff737230 */ /* 0x100fe40000004100 */
[----:B------:R-:W-:Y:S01]  /*6190*/  HADD2.F32 R116, -RZ, R0.H1_H1 ;  /* 0x30000000ff747230 */ /* 0x000fe20000004100 */
[-C--:B------:R-:W-:Y:S01]  /*61a0*/  F2FP.F16.E4M3.UNPACK_B R0, R236.reuse.H1 ;  /* 0x000000ecff00723e */ /* 0x080fe200030006ff */
[--C-:B------:R-:W-:Y:S02]  /*61b0*/  HADD2.F32 R111, -RZ, R2.reuse.H0_H0 ;  /* 0x20000002ff6f7230 */ /* 0x100fe40000004100 */
[----:B------:R-:W-:Y:S01]  /*61c0*/  HADD2.F32 R112, -RZ, R2.H1_H1 ;  /* 0x30000002ff707230 */ /* 0x000fe20000004100 */
[----:B------:R-:W-:Y:S01]  /*61d0*/  F2FP.F16.E4M3.UNPACK_B R2, R236 ;  /* 0x000000ecff02723e */ /* 0x000fe200020006ff */
[--C-:B------:R-:W-:Y:S02]  /*61e0*/  HADD2.F32 R105, -RZ, R3.reuse.H0_H0 ;  /* 0x20000003ff697230 */ /* 0x100fe40000004100 */
[----:B------:R-:W-:Y:S01]  /*61f0*/  HADD2.F32 R106, -RZ, R3.H1_H1 ;  /* 0x30000003ff6a7230 */ /* 0x000fe20000004100 */
[----:B------:R-:W-:Y:S01]  /*6200*/  F2FP.F16.E4M3.UNPACK_B R3, R235 ;  /* 0x000000ebff03723e */ /* 0x000fe200020006ff */
[--C-:B------:R-:W-:Y:S02]  /*6210*/  HADD2.F32 R119, -RZ, R0.reuse.H0_H0 ;  /* 0x20000000ff777230 */ /* 0x100fe40000004100 */
[C---:B-1----:R-:W-:Y:S01]  /*6220*/  FMUL R7, R104.reuse, R7 ;  /* 0x0000000768077220 */ /* 0x042fe20000400000 */
[----:B------:R-:W-:Y:S01]  /*6230*/  HADD2.F32 R120, -RZ, R0.H1_H1 ;  /* 0x30000000ff787230 */ /* 0x000fe20000004100 */
[-C--:B------:R-:W-:Y:S01]  /*6240*/  F2FP.F16.E4M3.UNPACK_B R0, R238.reuse ;  /* 0x000000eeff00723e */ /* 0x080fe200020006ff */
[--C-:B------:R-:W-:Y:S02]  /*6250*/  HADD2.F32 R117, -RZ, R2.reuse.H0_H0 ;  /* 0x20000002ff757230 */ /* 0x100fe40000004100 */
[C---:B------:R-:W-:Y:S01]  /*6260*/  FMUL R11, R104.reuse, R11 ;  /* 0x0000000b680b7220 */ /* 0x040fe20000400000 */
[----:B------:R-:W-:Y:S01]  /*6270*/  HADD2.F32 R118, -RZ, R2.H1_H1 ;  /* 0x30000002ff767230 */ /* 0x000fe20000004100 */
[----:B------:R-:W-:Y:S01]  /*6280*/  F2FP.F16.E4M3.UNPACK_B R2, R237.H1 ;  /* 0x000000edff02723e */ /* 0x000fe200030006ff */
[--C-:B------:R-:W-:Y:S02]  /*6290*/  HADD2.F32 R114, -RZ, R3.reuse.H1_H1 ;  /* 0x30000003ff727230 */ /* 0x100fe40000004100 */
[C---:B------:R-:W-:Y:S01]  /*62a0*/  FMUL R15, R104.reuse, R15 ;  /* 0x0000000f680f7220 */ /* 0x040fe20000400000 */
[----:B------:R-:W-:Y:S01]  /*62b0*/  HADD2.F32 R113, -RZ, R3.H0_H0 ;  /* 0x20000003ff717230 */ /* 0x000fe20000004100 */
[----:B------:R-:W-:Y:S01]  /*62c0*/  F2FP.F16.E4M3.UNPACK_B R3, R237 ;  /* 0x000000edff03723e */ /* 0x000fe200020006ff */
[--C-:B------:R-:W-:Y:S02]  /*62d0*/  HADD2.F32 R125, -RZ, R0.reuse.H0_H0 ;  /* 0x20000000ff7d7230 */ /* 0x100fe40000004100 */
[C---:B------:R-:W-:Y:S01]  /*62e0*/  FMUL R19, R104.reuse, R19 ;  /* 0x0000001368137220 */ /* 0x040fe20000400000 */
[----:B------:R-:W-:Y:S01]  /*62f0*/  HADD2.F32 R126, -RZ, R0.H1_H1 ;  /* 0x30000000ff7e7230 */ /* 0x000fe20000004100 */
[----:B------:R-:W-:Y:S01]  /*6300*/  F2FP.F16.E4M3.UNPACK_B R0, R239.H1 ;  /* 0x000000efff00723e */ /* 0x000fe200030006ff */
[--C-:B------:R-:W-:Y:S02]  /*6310*/  HADD2.F32 R123, -RZ, R2.reuse.H0_H0 ;  /* 0x20000002ff7b7230 */ /* 0x100fe40000004100 */
[C---:B------:R-:W-:Y:S01]  /*6320*/  FMUL R23, R104.reuse, R23 ;  /* 0x0000001768177220 */ /* 0x040fe20000400000 */
[----:B------:R-:W-:Y:S01]  /*6330*/  HADD2.F32 R124, -RZ, R2.H1_H1 ;  /* 0x30000002ff7c7230 */ /* 0x000fe20000004100 */
[----:B------:R-:W-:Y:S01]  /*6340*/  F2FP.F16.E4M3.UNPACK_B R2, R238.H1 ;  /* 0x000000eeff02723e */ /* 0x000fe200030006ff */
[--C-:B------:R-:W-:Y:S02]  /*6350*/  HADD2.F32 R121, -RZ, R3.reuse.H0_H0 ;  /* 0x20000003ff797230 */ /* 0x100fe40000004100 */
[C---:B------:R-:W-:Y:S01]  /*6360*/  FMUL R27, R104.reuse, R27 ;  /* 0x0000001b681b7220 */ /* 0x040fe20000400000 */
[----:B------:R-:W-:Y:S01]  /*6370*/  HADD2.F32 R122, -RZ, R3.H1_H1 ;  /* 0x30000003ff7a7230 */ /* 0x000fe20000004100 */
[----:B------:R-:W-:Y:S01]  /*6380*/  F2FP.F16.E4M3.UNPACK_B R3, R239 ;  /* 0x000000efff03723e */ /* 0x000fe200020006ff */
[--C-:B------:R-:W-:Y:S02]  /*6390*/  HADD2.F32 R131, -RZ, R0.reuse.H0_H0 ;  /* 0x20000000ff837230 */ /* 0x100fe40000004100 */
[C---:B------:R-:W-:Y:S01]  /*63a0*/  FMUL R31, R104.reuse, R31 ;  /* 0x0000001f681f7220 */ /* 0x040fe20000400000 */
[----:B------:R-:W-:Y:S02]  /*63b0*/  HADD2.F32 R132, -RZ, R0.H1_H1 ;  /* 0x30000000ff847230 */ /* 0x000fe40000004100 */
[C---:B------:R-:W-:Y:S01]  /*63c0*/  FMUL R0, R104.reuse, R4 ;  /* 0x0000000468007220 */ /* 0x040fe20000400000 */
[--C-:B------:R-:W-:Y:S02]  /*63d0*/  HADD2.F32 R127, -RZ, R2.reuse.H0_H0 ;  /* 0x20000002ff7f7230 */ /* 0x100fe40000004100 */
[C---:B------:R-:W-:Y:S01]  /*63e0*/  FMUL R4, R104.reuse, R8 ;  /* 0x0000000868047220 */ /* 0x040fe20000400000 */
[----:B------:R-:W-:Y:S02]  /*63f0*/  HADD2.F32 R128, -RZ, R2.H1_H1 ;  /* 0x30000002ff807230 */ /* 0x000fe40000004100 */
[C---:B------:R-:W-:Y:S01]  /*6400*/  FMUL R2, R104.reuse, R5 ;  /* 0x0000000568027220 */ /* 0x040fe20000400000 */
[--C-:B------:R-:W-:Y:S02]  /*6410*/  HADD2.F32 R129, -RZ, R3.reuse.H0_H0 ;  /* 0x20000003ff817230 */ /* 0x100fe40000004100 */
[C---:B------:R-:W-:Y:S01]  /*6420*/  FFMA R0, R175.reuse, R68, R0 ;  /* 0x00000044af007223 */ /* 0x040fe20000000000 */
[----:B------:R-:W-:Y:S02]  /*6430*/  HADD2.F32 R130, -RZ, R3.H1_H1 ;  /* 0x30000003ff827230 */ /* 0x000fe40000004100 */
[C---:B------:R-:W-:Y:S01]  /*6440*/  FMUL R3, R104.reuse, R6 ;  /* 0x0000000668037220 */ /* 0x040fe20000400000 */
[C---:B------:R-:W-:Y:S01]  /*6450*/  FFMA R173, R175.reuse, R69, R2 ;  /* 0x00000045afad7223 */ /* 0x040fe20000000002 */
[C---:B------:R-:W-:Y:S01]  /*6460*/  FMUL R5, R104.reuse, R9 ;  /* 0x0000000968057220 */ /* 0x040fe20000400000 */
[C---:B------:R-:W-:Y:S01]  /*6470*/  FMUL R6, R104.reuse, R10 ;  /* 0x0000000a68067220 */ /* 0x040fe20000400000 */
[C---:B------:R-:W-:Y:S01]  /*6480*/  FFMA R174, R175.reuse, R70, R3 ;  /* 0x00000046afae7223 */ /* 0x040fe20000000003 */
[C---:B------:R-:W-:Y:S01]  /*6490*/  FFMA R7, R175.reuse, R71, R7 ;  /* 0x00000047af077223 */ /* 0x040fe20000000007 */
[C---:B------:R-:W-:Y:S01]  /*64a0*/  FFMA R4, R175.reuse, R72, R4 ;  /* 0x00000048af047223 */ /* 0x040fe20000000004 */
[C---:B------:R-:W-:Y:S01]  /*64b0*/  FMUL R8, R104.reuse, R12 ;  /* 0x0000000c68087220 */ /* 0x040fe20000400000 */
[C---:B------:R-:W-:Y:S01]  /*64c0*/  FFMA R5, R175.reuse, R73, R5 ;  /* 0x00000049af057223 */ /* 0x040fe20000000005 */
[C---:B------:R-:W-:Y:S01]  /*64d0*/  FMUL R9, R104.reuse, R13 ;  /* 0x0000000d68097220 */ /* 0x040fe20000400000 */
[C---:B------:R-:W-:Y:S01]  /*64e0*/  FFMA R6, R175.reuse, R74, R6 ;  /* 0x0000004aaf067223 */ /* 0x040fe20000000006 */
[C---:B------:R-:W-:Y:S01]  /*64f0*/  FMUL R10, R104.reuse, R14 ;  /* 0x0000000e680a7220 */ /* 0x040fe20000400000 */
        /* <DEDUP_REMOVED lines=17> */
[C---:B------:R-:W-:Y:S01]  /*6610*/  FMUL R21, R104.reuse, R25 ;  /* 0x0000001968157220 */ /* 0x040fe20000400000 */
[C---:B------:R-:W-:Y:S01]  /*6620*/  FFMA R17, R175.reuse, R85, R17 ;  /* 0x00000055af117223 */ /* 0x040fe20000000011 */
        /* <DEDUP_REMOVED lines=76> */
[C---:B------:R-:W-:Y:S01]  /*6af0*/  FMUL R61, R104.reuse, R65 ;  /* 0x00000041683d7220 */ /* 0x040fe20000400000 */
[C---:B------:R-:W-:Y:S01]  /*6b00*/  FFMA R57, R175.reuse, R126, R57 ;  /* 0x0000007eaf397223 */ /* 0x040fe20000000039 */
[C---:B------:R-:W-:Y:S01]  /*6b10*/  FMUL R62, R104.reuse, R66 ;  /* 0x00000042683e7220 */ /* 0x040fe20000400000 */
[C---:B------:R-:W-:Y:S01]  /*6b20*/  FFMA R58, R175.reuse, R127, R58 ;  /* 0x0000007faf3a7223 */ /* 0x040fe2000000003a */
[C---:B------:R-:W-:Y:S01]  /*6b30*/  FFMA R63, R175.reuse, R128, R63 ;  /* 0x00000080af3f7223 */ /* 0x040fe2000000003f */
[----:B------:R-:W-:Y:S01]  /*6b40*/  FMUL R67, R104, R67 ;  /* 0x0000004368437220 */ /* 0x000fe20000400000 */
[C---:B------:R-:W-:Y:S01]  /*6b50*/  FFMA R60, R175.reuse, R129, R60 ;  /* 0x00000081af3c7223 */ /* 0x040fe2000000003c */
[C---:B------:R-:W-:Y:S01]  /*6b60*/  FFMA R61, R175.reuse, R130, R61 ;  /* 0x00000082af3d7223 */ /* 0x040fe2000000003d */
[C---:B------:R-:W-:Y:S01]  /*6b70*/  FFMA R62, R175.reuse, R131, R62 ;  /* 0x00000083af3e7223 */ /* 0x040fe2000000003e */
[----:B------:R-:W-:Y:S01]  /*6b80*/  FFMA R67, R175, R132, R67 ;  /* 0x00000084af437223 */ /* 0x000fe20000000043 */
[----:B------:R-:W-:Y:S04]  /*6b90*/  FFMA.SAT R2, R0, -R176, 0.5 ;  /* 0x3f00000000027423 */ /* 0x000fe800000028b0 */
[----:B------:R-:W-:Y:S04]  /*6ba0*/  FFMA.RM R167, R2, R168, 12582913 ;  /* 0x4b40000102a77423 */ /* 0x000fe800000040a8 */
[----:B------:R-:W-:Y:S04]  /*6bb0*/  FADD R2, R167, -12583039 ;  /* 0xcb40007fa7027421 */ /* 0x000fe80000000000 */
[C---:B------:R-:W-:Y:S04]  /*6bc0*/  FFMA R2, R0.reuse, -1.4426950216293334961, -R2 ;  /* 0xbfb8aa3b00027823 */ /* 0x040fe80000000802 */
[----:B------:R-:W-:Y:S01]  /*6bd0*/  FFMA R2, R0, -1.925963033500011079e-08, R2 ;  /* 0xb2a5706000027823 */ /* 0x000fe20000000002 */
[----:B------:R-:W-:Y:S03]  /*6be0*/  FFMA.SAT R3, R173, -R176, 0.5 ;  /* 0x3f000000ad037423 */ /* 0x000fe600000028b0 */
[----:B------:R-:W1:Y:S01]  /*6bf0*/  MUFU.EX2 R177, R2 ;  /* 0x0000000200b17308 */ /* 0x000e620000000800 */
[----:B------:R-:W-:Y:S04]  /*6c00*/  FFMA.RM R166, R3, R168, 12582913 ;  /* 0x4b40000103a67423 */ /* 0x000fe800000040a8 */
[----:B------:R-:W-:Y:S04]  /*6c10*/  FADD R3, R166, -12583039 ;  /* 0xcb40007fa6037421 */ /* 0x000fe80000000000 */
[C---:B------:R-:W-:Y:S04]  /*6c20*/  FFMA R3, R173.reuse, -1.4426950216293334961, -R3 ;  /* 0xbfb8aa3bad037823 */ /* 0x040fe80000000803 */
[----:B------:R-:W-:Y:S01]  /*6c30*/  FFMA R3, R173, -1.925963033500011079e-08, R3 ;  /* 0xb2a57060ad037823 */ /* 0x000fe20000000003 */
[----:B------:R-:W-:Y:S03]  /*6c40*/  FFMA.SAT R64, R174, -R176, 0.5 ;  /* 0x3f000000ae407423 */ /* 0x000fe600000028b0 */
[----:B------:R-:W2:Y:S01]  /*6c50*/  MUFU.EX2 R178, R3 ;  /* 0x0000000300b27308 */ /* 0x000ea20000000800 */
[----:B------:R-:W-:Y:S04]  /*6c60*/  FFMA.RM R165, R64, R168, 12582913 ;  /* 0x4b40000140a57423 */ /* 0x000fe800000040a8 */
[----:B------:R-:W-:Y:S04]  /*6c70*/  FADD R64, R165, -12583039 ;  /* 0xcb40007fa5407421 */ /* 0x000fe80000000000 */
[C---:B------:R-:W-:Y:S04]  /*6c80*/  FFMA R64, R174.reuse, -1.4426950216293334961, -R64 ;  /* 0xbfb8aa3bae407823 */ /* 0x040fe80000000840 */
[----:B------:R-:W-:Y:S01]  /*6c90*/  FFMA R64, R174, -1.925963033500011079e-08, R64 ;  /* 0xb2a57060ae407823 */ /* 0x000fe20000000040 */
[----:B------:R-:W-:Y:S03]  /*6ca0*/  FFMA.SAT R65, R7, -R176, 0.5 ;  /* 0x3f00000007417423 */ /* 0x000fe600000028b0 */
[----:B------:R-:W3:Y:S01]  /*6cb0*/  MUFU.EX2 R179, R64 ;  /* 0x0000004000b37308 */ /* 0x000ee20000000800 */
[----:B------:R-:W-:Y:S04]  /*6cc0*/  FFMA.RM R164, R65, R168, 12582913 ;  /* 0x4b40000141a47423 */ /* 0x000fe800000040a8 */
[----:B------:R-:W-:Y:S04]  /*6cd0*/  FADD R65, R164, -12583039 ;  /* 0xcb40007fa4417421 */ /* 0x000fe80000000000 */
[C---:B------:R-:W-:Y:S04]  /*6ce0*/  FFMA R65, R7.reuse, -1.4426950216293334961, -R65 ;  /* 0xbfb8aa3b07417823 */ /* 0x040fe80000000841 */
[----:B------:R-:W-:Y:S01]  /*6cf0*/  FFMA R65, R7, -1.925963033500011079e-08, R65 ;  /* 0xb2a5706007417823 */ /* 0x000fe20000000041 */
[----:B------:R-:W-:Y:S03]  /*6d00*/  FFMA.SAT R66, R4, -R176, 0.5 ;  /* 0x3f00000004427423 */ /* 0x000fe600000028b0 */
[----:B------:R-:W4:Y:S01]  /*6d10*/  MUFU.EX2 R180, R65 ;  /* 0x0000004100b47308 */ /* 0x000f220000000800 */
[----:B------:R-:W-:Y:S04]  /*6d20*/  FFMA.RM R163, R66, R168, 12582913 ;  /* 0x4b40000142a37423 */ /* 0x000fe800000040a8 */
[----:B------:R-:W-:Y:S04]  /*6d30*/  FADD R66, R163, -12583039 ;  /* 0xcb40007fa3427421 */ /* 0x000fe80000000000 */
[C---:B------:R-:W-:Y:S04]  /*6d40*/  FFMA R66, R4.reuse, -1.4426950216293334961, -R66 ;  /* 0xbfb8aa3b04427823 */ /* 0x040fe80000000842 */
[----:B------:R-:W-:Y:S01]  /*6d50*/  FFMA R66, R4, -1.925963033500011079e-08, R66 ;  /* 0xb2a5706004427823 */ /* 0x000fe20000000042 */
[C---:B------:R-:W-:Y:S03]  /*6d60*/  FFMA.SAT R68, R5.reuse, -R176, 0.5 ;  /* 0x3f00000005447423 */ /* 0x040fe600000028b0 */
[----:B------:R-:W5:Y:S01]  /*6d70*/  MUFU.EX2 R181, R66 ;  /* 0x0000004200b57308 */ /* 0x000f620000000800 */
        /* <DEDUP_REMOVED lines=10> */
[----:B------:R-:W-:Y:S03]  /*6e20*/  FFMA.SAT R70, R11, -R176, 0.5 ;  /* 0x3f0000000b467423 */ /* 0x000fe600000028b0 */
        /* <DEDUP_REMOVED lines=90> */
[----:B------:R1:W5:Y:S01]  /*73d0*/  MUFU.EX2 R198, R84 ;  /* 0x0000005400c67308 */ /* 0x0003620000000800 */
[----:B------:R-:W-:Y:S04]  /*73e0*/  FFMA.RM R145, R85, R168, 12582913 ;  /* 0x4b40000155917423 */ /* 0x000fe800000040a8 */
[----:B------:R-:W-:Y:S04]  /*73f0*/  FADD R85, R145, -12583039 ;  /* 0xcb40007f91557421 */ /* 0x000fe80000000000 */
[C---:B------:R-:W-:Y:S04]  /*7400*/  FFMA R85, R22.reuse, -1.4426950216293334961, -R85 ;  /* 0xbfb8aa3b16557823 */ /* 0x040fe80000000855 */
[----:B------:R-:W-:Y:S01]  /*7410*/  FFMA R85, R22, -1.925963033500011079e-08, R85 ;  /* 0xb2a5706016557823 */ /* 0x000fe20000000055 */
[----:B------:R-:W-:Y:S03]  /*7420*/  FFMA.SAT R86, R27, -R176, 0.5 ;  /* 0x3f0000001b567423 */ /* 0x000fe600000028b0 */
[----:B------:R2:W5:Y:S01]  /*7430*/  MUFU.EX2 R199, R85 ;  /* 0x0000005500c77308 */ /* 0x0005620000000800 */
[----:B------:R-:W-:Y:S01]  /*7440*/  FFMA.RM R143, R86, R168, 12582913 ;  /* 0x4b400001568f7423 */ /* 0x000fe200000040a8 */
[----:B-1----:R-:W-:Y:S03]  /*7450*/  @!P1 IADD3 R84, PT, PT, R222, 0xf0, RZ ;  /* 0x000000f0de549810 */ /* 0x002fe60007ffe0ff */
[----:B------:R-:W-:Y:S04]  /*7460*/  FADD R86, R143, -12583039 ;  /* 0xcb40007f8f567421 */ /* 0x000fe80000000000 */
[C---:B------:R-:W-:Y:S04]  /*7470*/  FFMA R86, R27.reuse, -1.4426950216293334961, -R86 ;  /* 0xbfb8aa3b1b567823 */ /* 0x040fe80000000856 */
[----:B------:R-:W-:Y:S01]  /*7480*/  FFMA R86, R27, -1.925963033500011079e-08, R86 ;  /* 0xb2a570601b567823 */ /* 0x000fe20000000056 */
[----:B------:R-:W-:Y:S03]  /*7490*/  FFMA.SAT R87, R24, -R176, 0.5 ;  /* 0x3f00000018577423 */ /* 0x000fe600000028b0 */
[----:B------:R1:W5:Y:S01]  /*74a0*/  MUFU.EX2 R200, R86 ;  /* 0x0000005600c87308 */ /* 0x0003620000000800 */
[----:B------:R-:W-:Y:S01]  /*74b0*/  FFMA.RM R142, R87, R168, 12582913 ;  /* 0x4b400001578e7423 */ /* 0x000fe200000040a8 */
[----:B--2---:R-:W-:Y:S03]  /*74c0*/  SHF.L.U32 R85, R159, 0x17, RZ ;  /* 0x000000179f557819 */ /* 0x004fe600000006ff */
[----:B------:R-:W-:Y:S04]  /*74d0*/  FADD R87, R142, -12583039 ;  /* 0xcb40007f8e577421 */ /* 0x000fe80000000000 */
[C---:B------:R-:W-:Y:S04]  /*74e0*/  FFMA R87, R24.reuse, -1.4426950216293334961, -R87 ;  /* 0xbfb8aa3b18577823 */ /* 0x040fe80000000857 */
[----:B------:R-:W-:Y:S01]  /*74f0*/  FFMA R87, R24, -1.925963033500011079e-08, R87 ;  /* 0xb2a5706018577823 */ /* 0x000fe20000000057 */
[----:B------:R-:W-:Y:S03]  /*7500*/  FFMA.SAT R88, R25, -R176, 0.5 ;  /* 0x3f00000019587423 */ /* 0x000fe600000028b0 */
[----:B------:R2:W5:Y:S01]  /*7510*/  MUFU.EX2 R201, R87 ;  /* 0x0000005700c97308 */ /* 0x0005620000000800 */
[----:B------:R-:W-:Y:S01]  /*7520*/  FFMA.RM R141, R88, R168, 12582913 ;  /* 0x4b400001588d7423 */ /* 0x000fe200000040a8 */
[----:B-1----:R-:W-:Y:S03]  /*7530*/  SHF.L.U32 R86, R158, 0x17, RZ ;  /* 0x000000179e567819 */ /* 0x002fe600000006ff */
        /* <DEDUP_REMOVED lines=42> */
[C---:B------:R-:W-:Y:S01]  /*77e0*/  FADD R94, R135.reuse, -12583039 ;  /* 0xcb40007f875e7421 */ /* 0x040fe20000000000 */
[----:B------:R-:W-:Y:S03]  /*77f0*/  SHF.L.U32 R135, R135, 0x17, RZ ;  /* 0x0000001787877819 */ /* 0x000fe600000006ff */
        /* <DEDUP_REMOVED lines=21> */
[C---:B------:R-:W-:Y:S01]  /*7950*/  FADD R97, R106.reuse, -12583039 ;  /* 0xcb40007f6a617421 */ /* 0x040fe20000000000 */
[----:B------:R-:W-:Y:S03]  /*7960*/  SHF.L.U32 R106, R106, 0x17, RZ ;  /* 0x000000176a6a7819 */ /* 0x000fe600000006ff */
[C---:B------:R-:W-:Y:S04]  /*7970*/  FFMA R97, R34.reuse, -1.4426950216293334961, -R97 ;  /* 0xbfb8aa3b22617823 */ /* 0x040fe80000000861 */
[----:B------:R-:W-:Y:S01]  /*7980*/  FFMA R97, R34, -1.925963033500011079e-08, R97 ;  /* 0xb2a5706022617823 */ /* 0x000fe20000000061 */
[----:B------:R-:W-:Y:S03]  /*7990*/  FFMA.SAT R98, R39, -R176, 0.5 ;  /* 0x3f00000027627423 */ /* 0x000fe600000028b0 */
[----:B------:R-:W2:Y:S01]  /*79a0*/  MUFU.EX2 R211, R97 ;  /* 0x0000006100d37308 */ /* 0x000ea20000000800 */
[----:B------:R-:W-:Y:S01]  /*79b0*/  FFMA.RM R105, R98, R168, 12582913 ;  /* 0x4b40000162697423 */ /* 0x000fe200000040a8 */
[----:B-1----:R-:W-:Y:S03]  /*79c0*/  SHF.L.U32 R96, R143, 0x17, RZ ;  /* 0x000000178f607819 */ /* 0x002fe600000006ff */
[----:B------:R-:W-:Y:S04]  /*79d0*/  FADD R98, R105, -12583039 ;  /* 0xcb40007f69627421 */ /* 0x000fe80000000000 */
[C---:B------:R-:W-:Y:S04]  /*79e0*/  FFMA R98, R39.reuse, -1.4426950216293334961, -R98 ;  /* 0xbfb8aa3b27627823 */ /* 0x040fe80000000862 */
[----:B------:R-:W-:Y:S01]  /*79f0*/  FFMA R98, R39, -1.925963033500011079e-08, R98 ;  /* 0xb2a5706027627823 */ /* 0x000fe20000000062 */
[----:B------:R-:W-:Y:S03]  /*7a00*/  FFMA.SAT R99, R36, -R176, 0.5 ;  /* 0x3f00000024637423 */ /* 0x000fe600000028b0 */
[----:B------:R1:W2:Y:S01]  /*7a10*/  MUFU.EX2 R212, R98 ;  /* 0x0000006200d47308 */ /* 0x0002a20000000800 */
[----:B------:R-:W-:Y:S04]  /*7a20*/  FFMA.RM R132, R99, R168, 12582913 ;  /* 0x4b40000163847423 */ /* 0x000fe800000040a8 */
[C---:B------:R-:W-:Y:S01]  /*7a30*/  FADD R99, R132.reuse, -12583039 ;  /* 0xcb40007f84637421 */ /* 0x040fe20000000000 */
[----:B------:R-:W-:Y:S03]  /*7a40*/  SHF.L.U32 R132, R132, 0x17, RZ ;  /* 0x0000001784847819 */ /* 0x000fe600000006ff */
[C---:B------:R-:W-:Y:S04]  /*7a50*/  FFMA R99, R36.reuse, -1.4426950216293334961, -R99 ;  /* 0xbfb8aa3b24637823 */ /* 0x040fe80000000863 */
[----:B------:R-:W-:Y:S01]  /*7a60*/  FFMA R99, R36, -1.925963033500011079e-08, R99 ;  /* 0xb2a5706024637823 */ /* 0x000fe20000000063 */
[----:B------:R-:W-:Y:S03]  /*7a70*/  FFMA.SAT R100, R37, -R176, 0.5 ;  /* 0x3f00000025647423 */ /* 0x000fe600000028b0 */
[----:B------:R3:W2:Y:S01]  /*7a80*/  MUFU.EX2 R213, R99 ;  /* 0x0000006300d57308 */ /* 0x0006a20000000800 */
[----:B------:R-:W-:Y:S01]  /*7a90*/  FFMA.RM R131, R100, R168, 12582913 ;  /* 0x4b40000164837423 */ /* 0x000fe200000040a8 */
[----:B-1----:R-:W-:Y:S03]  /*7aa0*/  SHF.L.U32 R98, R142, 0x17, RZ ;  /* 0x000000178e627819 */ /* 0x002fe600000006ff */
[C---:B------:R-:W-:Y:S01]  /*7ab0*/  FADD R100, R131.reuse, -12583039 ;  /* 0xcb40007f83647421 */ /* 0x040fe20000000000 */
[----:B------:R-:W-:Y:S03]  /*7ac0*/  SHF.L.U32 R131, R131, 0x17, RZ ;  /* 0x0000001783837819 */ /* 0x000fe600000006ff */
[C---:B------:R-:W-:Y:S04]  /*7ad0*/  FFMA R100, R37.reuse, -1.4426950216293334961, -R100 ;  /* 0xbfb8aa3b25647823 */ /* 0x040fe80000000864 */
[----:B------:R-:W-:Y:S01]  /*7ae0*/  FFMA R100, R37, -1.925963033500011079e-08, R100 ;  /* 0xb2a5706025647823 */ /* 0x000fe20000000064 */
[----:B------:R-:W-:Y:S03]  /*7af0*/  FFMA.SAT R101, R38, -R176, 0.5 ;  /* 0x3f00000026657423 */ /* 0x000fe600000028b0 */
[----:B------:R1:W2:Y:S01]  /*7b00*/  MUFU.EX2 R214, R100 ;  /* 0x0000006400d67308 */ /* 0x0002a20000000800 */
[----:B------:R-:W-:Y:S01]  /*7b10*/  FFMA.RM R108, R101, R168, 12582913 ;  /* 0x4b400001656c7423 */ /* 0x000fe200000040a8 */
[----:B---3--:R-:W-:Y:S03]  /*7b20*/  SHF.L.U32 R99, R141, 0x17, RZ ;  /* 0x000000178d637819 */ /* 0x008fe600000006ff */
        /* <DEDUP_REMOVED lines=8> */
[----:B------:R-:W-:Y:S04]  /*7bb0*/  FADD R102, R107, -12583039 ;  /* 0xcb40007f6b667421 */ /* 0x000fe80000000000 */
[C---:B------:R-:W-:Y:S04]  /*7bc0*/  FFMA R102, R43.reuse, -1.4426950216293334961, -R102 ;  /* 0xbfb8aa3b2b667823 */ /* 0x040fe80000000866 */
[----:B------:R-:W-:Y:S01]  /*7bd0*/  FFMA R102, R43, -1.925963033500011079e-08, R102 ;  /* 0xb2a570602b667823 */ /* 0x000fe20000000066 */
[----:B------:R-:W-:Y:S03]  /*7be0*/  FFMA.SAT R103, R40, -R176, 0.5 ;  /* 0x3f00000028677423 */ /* 0x000fe600000028b0 */
[----:B------:R1:W2:Y:S01]  /*7bf0*/  MUFU.EX2 R216, R102 ;  /* 0x0000006600d87308 */ /* 0x0002a20000000800 */
[----:B------:R-:W-:Y:S01]  /*7c00*/  FFMA.RM R109, R103, R168, 12582913 ;  /* 0x4b400001676d7423 */ /* 0x000fe200000040a8 */
[----:B---3--:R-:W-:Y:S03]  /*7c10*/  SHF.L.U32 R101, R138, 0x17, RZ ;  /* 0x000000178a657819 */ /* 0x008fe600000006ff */
[----:B------:R-:W-:Y:S04]  /*7c20*/  FADD R103, R109, -12583039 ;  /* 0xcb40007f6d677421 */ /* 0x000fe80000000000 */
        /* <DEDUP_REMOVED lines=11> */
[----:B------:R-:W1:Y:S01]  /*7ce0*/  MUFU.EX2 R218, R2 ;  /* 0x0000000200da7308 */ /* 0x000e620000000800 */
[----:B------:R-:W-:Y:S01]  /*7cf0*/  FFMA.RM R118, R3, R168, 12582913 ;  /* 0x4b40000103767423 */ /* 0x000fe200000040a8 */
[----:B---3--:R-:W-:Y:S03]  /*7d00*/  SHF.L.U32 R103, R136, 0x17, RZ ;  /* 0x0000001788677819 */ /* 0x008fe600000006ff */
[C---:B------:R-:W-:Y:S01]  /*7d10*/  FADD R3, R118.reuse, -12583039 ;  /* 0xcb40007f76037421 */ /* 0x040fe20000000000 */
[----:B------:R-:W-:Y:S03]  /*7d20*/  SHF.L.U32 R118, R118, 0x17, RZ ;  /* 0x0000001776767819 */ /* 0x000fe600000006ff */
[C---:B------:R-:W-:Y:S04]  /*7d30*/  FFMA R3, R42.reuse, -1.4426950216293334961, -R3 ;  /* 0xbfb8aa3b2a037823 */ /* 0x040fe80000000803 */
[----:B------:R-:W-:Y:S01]  /*7d40*/  FFMA R3, R42, -1.925963033500011079e-08, R3 ;  /* 0xb2a570602a037823 */ /* 0x000fe20000000003 */
[C---:B------:R-:W-:Y:S03]  /*7d50*/  FFMA.SAT R64, R47.reuse, -R176, 0.5 ;  /* 0x3f0000002f407423 */ /* 0x040fe600000028b0 */
[----:B------:R-:W3:Y:S01]  /*7d60*/  MUFU.EX2 R219, R3 ;  /* 0x0000000300db7308 */ /* 0x000ee20000000800 */
[----:B------:R-:W-:Y:S04]  /*7d70*/  FFMA.RM R110, R64, R168, 12582913 ;  /* 0x4b400001406e7423 */ /* 0x000fe800000040a8 */
[----:B------:R-:W-:Y:S04]  /*7d80*/  FADD R64, R110, -12583039 ;  /* 0xcb40007f6e407421 */ /* 0x000fe80000000000 */
        /* <DEDUP_REMOVED lines=8> */
[----:B------:R-:W-:Y:S03]  /*7e10*/  FFMA.SAT R66, R45, -R176, 0.5 ;  /* 0x3f0000002d427423 */ /* 0x000fe600000028b0 */
[----:B------:R4:W3:Y:S01]  /*7e20*/  MUFU.EX2 R221, R65 ;  /* 0x0000004100dd7308 */ /* 0x0008e20000000800 */
[----:B------:R-:W-:Y:S04]  /*7e30*/  FFMA.RM R113, R66, R168, 12582913 ;  /* 0x4b40000142717423 */ /* 0x000fe800000040a8 */
[----:B------:R-:W-:Y:S04]  /*7e40*/  FADD R66, R113, -12583039 ;  /* 0xcb40007f71427421 */ /* 0x000fe80000000000 */
[C---:B------:R-:W-:Y:S04]  /*7e50*/  FFMA R66, R45.reuse, -1.4426950216293334961, -R66 ;  /* 0xbfb8aa3b2d427823 */ /* 0x040fe80000000842 */
[----:B------:R-:W-:Y:S01]  /*7e60*/  FFMA R66, R45, -1.925963033500011079e-08, R66 ;  /* 0xb2a570602d427823 */ /* 0x000fe20000000042 */
[----:B------:R-:W-:Y:S01]  /*7e70*/  FFMA.SAT R68, R46, -R176, 0.5 ;  /* 0x3f0000002e447423 */ /* 0x000fe200000028b0 */
[----:B----4-:R-:W-:Y:S03]  /*7e80*/  SHF.L.U32 R65, R167, 0x17, RZ ;  /* 0x00000017a7417819 */ /* 0x010fe600000006ff */
[----:B------:R-:W-:Y:S04]  /*7e90*/  FFMA.RM R114, R68, R168, 12582913 ;  /* 0x4b40000144727423 */ /* 0x000fe800000040a8 */
[----:B------:R-:W-:Y:S04]  /*7ea0*/  FADD R68, R114, -12583039 ;  /* 0xcb40007f72447421 */ /* 0x000fe80000000000 */
[C---:B------:R-:W-:Y:S04]  /*7eb0*/  FFMA R68, R46.reuse, -1.4426950216293334961, -R68 ;  /* 0xbfb8aa3b2e447823 */ /* 0x040fe80000000844 */
[----:B------:R-:W-:Y:S01]  /*7ec0*/  FFMA R68, R46, -1.925963033500011079e-08, R68 ;  /* 0xb2a570602e447823 */ /* 0x000fe20000000044 */
[----:B------:R-:W-:Y:S03]  /*7ed0*/  FFMA.SAT R69, R51, -R176, 0.5 ;  /* 0x3f00000033457423 */ /* 0x000fe600000028b0 */
[----:B------:R4:W-:Y:S01]  /*7ee0*/  MUFU.EX2 R167, R68 ;  /* 0x0000004400a77308 */ /* 0x0009e20000000800 */
[----:B------:R-:W-:Y:S04]  /*7ef0*/  FFMA.RM R117, R69, R168, 12582913 ;  /* 0x4b40000145757423 */ /* 0x000fe800000040a8 */
[C---:B------:R-:W-:Y:S01]  /*7f00*/  FADD R69, R117.reuse, -12583039 ;  /* 0xcb40007f75457421 */ /* 0x040fe20000000000 */
[----:B------:R-:W-:Y:S03]  /*7f10*/  SHF.L.U32 R117, R117, 0x17, RZ ;  /* 0x0000001775757819 */ /* 0x000fe600000006ff */
        /* <DEDUP_REMOVED lines=8> */
[----:B------:R-:W-:Y:S04]  /*7fa0*/  FFMA.SAT R71, R49, -R176, 0.5 ;  /* 0x3f00000031477423 */ /* 0x000fe800000028b0 */
[----:B------:R-:W-:Y:S04]  /*7fb0*/  FFMA.RM R115, R71, R168, 12582913 ;  /* 0x4b40000147737423 */ /* 0x000fe800000040a8 */
[----:B------:R-:W-:Y:S04]  /*7fc0*/  FADD R71, R115, -12583039 ;  /* 0xcb40007f73477421 */ /* 0x000fe80000000000 */
[C---:B------:R-:W-:Y:S04]  /*7fd0*/  FFMA R71, R49.reuse, -1.4426950216293334961, -R71 ;  /* 0xbfb8aa3b31477823 */ /* 0x040fe80000000847 */
[----:B------:R-:W-:Y:S01]  /*7fe0*/  FFMA R71, R49, -1.925963033500011079e-08, R71 ;  /* 0xb2a5706031477823 */ /* 0x000fe20000000047 */
[----:B------:R-:W-:Y:S03]  /*7ff0*/  FFMA.SAT R72, R50, -R176, 0.5 ;  /* 0x3f00000032487423 */ /* 0x000fe600000028b0 */
[----:B------:R-:W-:Y:S01]  /*8000*/  MUFU.EX2 R159, R71 ;  /* 0x00000047009f7308 */ /* 0x000fe20000000800 */
[----:B------:R-:W-:Y:S04]  /*8010*/  FFMA.RM R122, R72, R168, 12582913 ;  /* 0x4b400001487a7423 */ /* 0x000fe800000040a8 */
[----:B------:R-:W-:Y:S04]  /*8020*/  FADD R72, R122, -12583039 ;  /* 0xcb40007f7a487421 */ /* 0x000fe80000000000 */
[C---:B------:R-:W-:Y:S04]  /*8030*/  FFMA R72, R50.reuse, -1.4426950216293334961, -R72 ;  /* 0xbfb8aa3b32487823 */ /* 0x040fe80000000848 */
[----:B------:R-:W-:Y:S01]  /*8040*/  FFMA R72, R50, -1.925963033500011079e-08, R72 ;  /* 0xb2a5706032487823 */ /* 0x000fe20000000048 */
[----:B------:R-:W-:Y:S03]  /*8050*/  FFMA.SAT R73, R55, -R176, 0.5 ;  /* 0x3f00000037497423 */ /* 0x000fe600000028b0 */
[----:B------:R-:W-:Y:S01]  /*8060*/  MUFU.EX2 R156, R72 ;  /* 0x00000048009c7308 */ /* 0x000fe20000000800 */
[----:B------:R-:W-:Y:S04]  /*8070*/  FFMA.RM R121, R73, R168, 12582913 ;  /* 0x4b40000149797423 */ /* 0x000fe800000040a8 */
[C---:B------:R-:W-:Y:S01]  /*8080*/  FADD R73, R121.reuse, -12583039 ;  /* 0xcb40007f79497421 */ /* 0x040fe20000000000 */
[----:B------:R-:W-:Y:S03]  /*8090*/  SHF.L.U32 R121, R121, 0x17, RZ ;  /* 0x0000001779797819 */ /* 0x000fe600000006ff */
        /* <DEDUP_REMOVED lines=55> */
[----:B------:R-:W-:Y:S01]  /*8410*/  FFMA.RM R112, R83, R168, 12582913 ;  /* 0x4b40000153707423 */ /* 0x000fe200000040a8 */
[----:B------:R-:W-:Y:S03]  /*8420*/  @!P1 IADD3 R83, PT, PT, R169, 0x1, RZ ;  /* 0x00000001a9539810 */ /* 0x000fe60007ffe0ff */
[----:B------:R-:W-:Y:S01]  /*8430*/  FADD R2, R112, -12583039 ;  /* 0xcb40007f70027421 */ /* 0x000fe20000000000 */
[----:B------:R-:W-:Y:S03]  /*8440*/  @!P1 ISETP.NE.AND P0, PT, R83, 0x2, PT ;  /* 0x000000025300980c */ /* 0x000fe60003f05270 */
[----:B------:R-:W-:Y:S01]  /*8450*/  FFMA R2, R61, -1.4426950216293334961, -R2 ;  /* 0xbfb8aa3b3d027823 */ /* 0x000fe20000000802 */
[----:B------:R-:W-:Y:S02]  /*8460*/  @!P1 SEL R169, R83, RZ, P0 ;  /* 0x000000ff53a99207 */ /* 0x000fe40000000000 */
[----:B------:R-:W-:Y:S01]  /*8470*/  @!P1 SEL R83, RZ, 0x1, P0 ;  /* 0x00000001ff539807 */ /* 0x000fe20000000000 */
[----:B------:R-:W-:Y:S01]  /*8480*/  FFMA R2, R61, -1.925963033500011079e-08, R2 ;  /* 0xb2a570603d027823 */ /* 0x000fe20000000002 */
[----:B------:R-:W-:Y:S02]  /*8490*/  FFMA.SAT R3, R62, -R176, 0.5 ;  /* 0x3f0000003e037423 */ /* 0x000fe400000028b0 */
[----:B------:R-:W-:Y:S01]  /*84a0*/  @!P1 LOP3.LUT R244, R244, R83, RZ, 0x3c, !PT ;  /* 0x00000053f4f49212 */ /* 0x000fe200078e3cff */
[----:B------:R4:W-:Y:S01]  /*84b0*/  MUFU.EX2 R137, R2 ;  /* 0x0000000200897308 */ /* 0x0009e20000000800 */
[----:B------:R-:W-:Y:S04]  /*84c0*/  FFMA.RM R97, R3, R168, 12582913 ;  /* 0x4b40000103617423 */ /* 0x000fe800000040a8 */
[----:B------:R-:W-:Y:S04]  /*84d0*/  FADD R3, R97, -12583039 ;  /* 0xcb40007f61037421 */ /* 0x000fe80000000000 */
[C---:B------:R-:W-:Y:S04]  /*84e0*/  FFMA R3, R62.reuse, -1.4426950216293334961, -R3 ;  /* 0xbfb8aa3b3e037823 */ /* 0x040fe80000000803 */
[----:B------:R-:W-:Y:S01]  /*84f0*/  FFMA R3, R62, -1.925963033500011079e-08, R3 ;  /* 0xb2a570603e037823 */ /* 0x000fe20000000003 */
[C---:B------:R-:W-:Y:S02]  /*8500*/  FFMA.SAT R64, R67.reuse, -R176, 0.5 ;  /* 0x3f00000043407423 */ /* 0x040fe400000028b0 */
[----:B------:R5:W3:Y:S01]  /*8510*/  MUFU.EX2 R176, R66 ;  /* 0x0000004200b07308 */ /* 0x000ae20000000800 */
[----:B----4-:R-:W-:Y:S01]  /*8520*/  SHF.L.U32 R2, R122, 0x17, RZ ;  /* 0x000000177a027819 */ /* 0x010fe200000006ff */
[----:B------:R-:W-:Y:S01]  /*8530*/  FFMA.RM R168, R64, R168, 12582913 ;  /* 0x4b40000140a87423 */ /* 0x000fe200000040a8 */
[----:B------:R-:W-:Y:S03]  /*8540*/  SHF.L.U32 R122, R120, 0x17, RZ ;  /* 0x00000017787a7819 */ /* 0x000fe600000006ff */
[----:B------:R-:W-:Y:S04]  /*8550*/  FADD R64, R168, -12583039 ;  /* 0xcb40007fa8407421 */ /* 0x000fe80000000000 */
[C---:B------:R-:W-:Y:S04]  /*8560*/  FFMA R64, R67.reuse, -1.4426950216293334961, -R64 ;  /* 0xbfb8aa3b43407823 */ /* 0x040fe80000000840 */
[----:B------:R-:W-:Y:S01]  /*8570*/  FFMA R64, R67, -1.925963033500011079e-08, R64 ;  /* 0xb2a5706043407823 */ /* 0x000fe20000000040 */
[----:B------:R-:W-:Y:S01]  /*8580*/  FFMA R65, R177, R65, 1 ;  /* 0x3f800000b1417423 */ /* 0x000fe20000000041 */
[----:B-----5:R-:W-:Y:S04]  /*8590*/  MOV R66, UR38 ;  /* 0x0000002600427c02 */ /* 0x020fe80008000f00 */
[----:B------:R-:W-:Y:S02]  /*85a0*/  @!P1 PRMT R66, R66, 0x654, R84 ;  /* 0x0000065442429816 */ /* 0x000fe40000000054 */
[----:B------:R-:W-:Y:S02]  /*85b0*/  SHF.L.U32 R84, R161, 0x17, RZ ;  /* 0x00000017a1547819 */ /* 0x000fe400000006ff */
[----:B------:R4:W-:Y:S02]  /*85c0*/  @!P1 SYNCS.ARRIVE.TRANS64.RED.A1T0 RZ, [R66+URZ], RZ ;  /* 0x000000ff42ff99a7 */ /* 0x0009e400081004ff */
[----:B----4-:R-:W-:Y:S02]  /*85d0*/  SHF.L.U32 R66, R166, 0x17, RZ ;  /* 0x00000017a6427819 */ /* 0x010fe400000006ff */
[----:B------:R4:W5:Y:S03]  /*85e0*/  MUFU.EX2 R166, R69 ;  /* 0x0000004500a67308 */ /* 0x0009660000000800 */
[----:B------:R-:W-:Y:S01]  /*85f0*/  FFMA R66, R178, R66, 1 ;  /* 0x3f800000b2427423 */ /* 0x000fe20000000042 */
[----:B------:R-:W-:Y:S01]  /*8600*/  FFMA R68, R179, R68, 1 ;  /* 0x3f800000b3447423 */ /* 0x000fe20000000044 */
[----:B----4-:R-:W-:Y:S04]  /*8610*/  IADD3 R69, PT, PT, R65, 0x1800000, RZ ;  /* 0x0180000041457810 */ /* 0x010fe80007ffe0ff */
[----:B------:R-:W-:Y:S02]  /*8620*/  LOP3.LUT R83, R69, 0x7f800000, RZ, 0xc0, !PT ;  /* 0x7f80000045537812 */ /* 0x000fe400078ec0ff */
[----:B------:R-:W-:Y:S02]  /*8630*/  SHF.L.U32 R69, R164, 0x17, RZ ;  /* 0x00000017a4457819 */ /* 0x000fe400000006ff */
[----:B------:R4:W5:Y:S01]  /*8640*/  MUFU.EX2 R164, R70 ;  /* 0x0000004600a47308 */ /* 0x0009620000000800 */
[----:B------:R-:W-:Y:S02]  /*8650*/  ISETP.GT.U32.AND P0, PT, R83, 0x1ffffff, PT ;  /* 0x01ffffff5300780c */ /* 0x000fe40003f04070 */
[----:B------:R-:W-:Y:S01]  /*8660*/  SHF.L.U32 R83, R162, 0x17, RZ ;  /* 0x00000017a2537819 */ /* 0x000fe200000006ff */
[----:B------:R-:W-:Y:S01]  /*8670*/  FFMA R69, R180, R69, 1 ;  /* 0x3f800000b4457423 */ /* 0x000fe20000000045 */
[----:B----4-:R-:W-:Y:S05]  /*8680*/  SHF.L.U32 R70, R163, 0x17, RZ ;  /* 0x00000017a3467819 */ /* 0x010fea00000006ff */
[----:B------:R-:W-:Y:S01]  /*8690*/  FFMA R70, R181, R70, 1 ;  /* 0x3f800000b5467423 */ /* 0x000fe20000000046 */
[----:B------:R-:W-:Y:S01]  /*86a0*/  FFMA R71, R182, R83, 1 ;  /* 0x3f800000b6477423 */ /* 0x000fe20000000053 */
[----:B------:R-:W-:Y:S01]  /*86b0*/  FFMA R83, R183, R84, 1 ;  /* 0x3f800000b7537423 */ /* 0x000fe20000000054 */
[----:B------:R-:W-:Y:S01]  /*86c0*/  FFMA R84, R184, R85, 1 ;  /* 0x3f800000b8547423 */ /* 0x000fe20000000055 */
[----:B------:R-:W-:Y:S05]  /*86d0*/  SHF.L.U32 R85, R160, 0x17, RZ ;  /* 0x00000017a0557819 */ /* 0x000fea00000006ff */
[----:B------:R-:W-:Y:S01]  /*86e0*/  FFMA R72, R185, R85, 1 ;  /* 0x3f800000b9487423 */ /* 0x000fe20000000055 */
[----:B------:R-:W-:Y:S01]  /*86f0*/  FFMA R85, R186, R86, 1 ;  /* 0x3f800000ba557423 */ /* 0x000fe20000000056 */
[----:B------:R-:W-:Y:S01]  /*8700*/  FFMA R86, R187, R87, 1 ;  /* 0x3f800000bb567423 */ /* 0x000fe20000000057 */
[----:B------:R-:W-:Y:S01]  /*8710*/  FFMA R87, R188, R88, 1 ;  /* 0x3f800000bc577423 */ /* 0x000fe20000000058 */
[----:B------:R-:W-:Y:S01]  /*8720*/  SHF.L.U32 R88, R154, 0x17, RZ ;  /* 0x000000179a587819 */ /* 0x000fe200000006ff */
[----:B------:R-:W-:Y:S04]  /*8730*/  FFMA R73, R189, R89, 1 ;  /* 0x3f800000bd497423 */ /* 0x000fe80000000059 */
[----:B------:R-:W-:Y:S01]  /*8740*/  FFMA R88, R190, R88, 1 ;  /* 0x3f800000be587423 */ /* 0x000fe20000000058 */
[----:B------:R-:W-:Y:S01]  /*8750*/  FFMA R89, R191, R90, 1 ;  /* 0x3f800000bf597423 */ /* 0x000fe2000000005a */
[----:B------:R-:W-:Y:S01]  /*8760*/  FFMA R90, R192, R91, 1 ;  /* 0x3f800000c05a7423 */ /* 0x000fe2000000005b */
[----:B------:R-:W-:Y:S01]  /*8770*/  FFMA R74, R193, R92, 1 ;  /* 0x3f800000c14a7423 */ /* 0x000fe2000000005c */
[----:B------:R-:W-:Y:S01]  /*8780*/  SHF.L.U32 R92, R148, 0x17, RZ ;  /* 0x00000017945c7819 */ /* 0x000fe200000006ff */
[----:B------:R-:W-:Y:S01]  /*8790*/  FFMA R91, R194, R93, 1 ;  /* 0x3f800000c25b7423 */ /* 0x000fe2000000005d */
[----:B------:R-:W-:Y:S03]  /*87a0*/  SHF.L.U32 R93, R147, 0x17, RZ ;  /* 0x00000017935d7819 */ /* 0x000fe600000006ff */
[----:B------:R-:W-:Y:S02]  /*87b0*/  FFMA R92, R195, R92, 1 ;  /* 0x3f800000c35c7423 */ /* 0x000fe4000000005c */
        /* <DEDUP_REMOVED lines=14> */
[----:B------:R-:W-:Y:S01]  /*88a0*/  FFMA R102, R208, R135, 1 ;  /* 0x3f800000d0667423 */ /* 0x000fe20000000087 */
[----:B------:R-:W-:Y:S01]  /*88b0*/  SHF.L.U32 R103, R134, 0x17, RZ ;  /* 0x0000001786677819 */ /* 0x000fe200000006ff */
[----:B------:R4:W5:Y:S01]  /*88c0*/  MUFU.EX2 R135, R79 ;  /* 0x0000004f00877308 */ /* 0x0009620000000800 */
[----:B------:R-:W-:Y:S03]  /*88d0*/  SHF.L.U32 R134, R105, 0x17, RZ ;  /* 0x0000001769867819 */ /* 0x000fe600000006ff */
[----:B------:R-:W-:Y:S01]  /*88e0*/  FFMA R103, R209, R103, 1 ;  /* 0x3f800000d1677423 */ /* 0x000fe20000000067 */
[----:B----4-:R-:W-:Y:S01]  /*88f0*/  FFMA R79, R210, R133, 1 ;  /* 0x3f800000d24f7423 */ /* 0x010fe20000000085 */
[----:B--2---:R-:W-:Y:S01]  /*8900*/  FFMA R105, R211, R106, 1 ;  /* 0x3f800000d3697423 */ /* 0x004fe2000000006a */
[----:B------:R-:W-:Y:S01]  /*8910*/  FFMA R106, R212, R134, 1 ;  /* 0x3f800000d46a7423 */ /* 0x000fe20000000086 */
[----:B------:R-:W-:Y:S02]  /*8920*/  SHF.L.U32 R133, R107, 0x17, RZ ;  /* 0x000000176b857819 */ /* 0x000fe400000006ff */
[----:B------:R2:W4:Y:S02]  /*8930*/  MUFU.EX2 R134, R80 ;  /* 0x0000005000867308 */ /* 0x0005240000000800 */
[----:B--2---:R-:W-:Y:S01]  /*8940*/  FFMA R80, R213, R132, 1 ;  /* 0x3f800000d5507423 */ /* 0x004fe20000000084 */
[----:B------:R-:W-:Y:S01]  /*8950*/  FFMA R107, R214, R131, 1 ;  /* 0x3f800000d66b7423 */ /* 0x000fe20000000083 */
[----:B------:R-:W-:Y:S06]  /*8960*/  SHF.L.U32 R131, R109, 0x17, RZ ;  /* 0x000000176d837819 */ /* 0x000fec00000006ff */
[----:B------:R2:W4:Y:S01]  /*8970*/  MUFU.EX2 R132, R81 ;  /* 0x0000005100847308 */ /* 0x0005220000000800 */
[----:B------:R-:W-:Y:S01]  /*8980*/  FFMA R108, R215, R108, 1 ;  /* 0x3f800000d76c7423 */ /* 0x000fe2000000006c */
[----:B------:R-:W-:Y:S08]  /*8990*/  FFMA R109, R216, R133, 1 ;  /* 0x3f800000d86d7423 */ /* 0x000ff00000000085 */
[----:B------:R5:W4:Y:S01]  /*89a0*/  MUFU.EX2 R133, R82 ;  /* 0x0000005200857308 */ /* 0x000b220000000800 */
[----:B--2---:R-:W-:Y:S01]  /*89b0*/  FFMA R81, R217, R131, 1 ;  /* 0x3f800000d9517423 */ /* 0x004fe20000000083 */
[----:B------:R-:W-:Y:S01]  /*89c0*/  SHF.L.U32 R131, R110, 0x17, RZ ;  /* 0x000000176e837819 */ /* 0x000fe200000006ff */
[----:B-1----:R-:W-:Y:S01]  /*89d0*/  FFMA R110, R218, R130, 1 ;  /* 0x3f800000da6e7423 */ /* 0x002fe20000000082 */
[----:B------:R-:W-:Y:S01]  /*89e0*/  SHF.L.U32 R130, R111, 0x17, RZ ;  /* 0x000000176f827819 */ /* 0x000fe200000006ff */
[----:B---3--:R-:W-:Y:S01]  /*89f0*/  FFMA R111, R219, R118, 1 ;  /* 0x3f800000db6f7423 */ /* 0x008fe20000000076 */
[----:B------:R-:W-:Y:S01]  /*8a00*/  SHF.L.U32 R118, R113, 0x17, RZ ;  /* 0x0000001771767819 */ /* 0x000fe200000006ff */
[----:B------:R-:W-:Y:S01]  /*8a10*/  FFMA R113, R220, R131, 1 ;  /* 0x3f800000dc717423 */ /* 0x000fe20000000083 */
[----:B------:R-:W-:Y:S01]  /*8a20*/  SHF.L.U32 R131, R115, 0x17, RZ ;  /* 0x0000001773837819 */ /* 0x000fe200000006ff */
[----:B-----5:R-:W-:Y:S01]  /*8a30*/  FFMA R82, R221, R130, 1 ;  /* 0x3f800000dd527423 */ /* 0x020fe20000000082 */
[----:B------:R-:W-:Y:S01]  /*8a40*/  SHF.L.U32 R130, R114, 0x17, RZ ;  /* 0x0000001772827819 */ /* 0x000fe200000006ff */
[----:B------:R-:W-:Y:S01]  /*8a50*/  FFMA R114, R176, R118, 1 ;  /* 0x3f800000b0727423 */ /* 0x000fe20000000076 */
[----:B------:R-:W-:Y:S03]  /*8a60*/  SHF.L.U32 R118, R116, 0x17, RZ ;  /* 0x0000001774767819 */ /* 0x000fe600000006ff */
[----:B------:R-:W-:Y:S01]  /*8a70*/  FFMA R115, R167, R130, 1 ;  /* 0x3f800000a7737423 */ /* 0x000fe20000000082 */
[----:B------:R-:W-:Y:S01]  /*8a80*/  SHF.L.U32 R130, R119, 0x17, RZ ;  /* 0x0000001777827819 */ /* 0x000fe200000006ff */
[----:B------:R-:W-:Y:S01]  /*8a90*/  FFMA R116, R166, R117, 1 ;  /* 0x3f800000a6747423 */ /* 0x000fe20000000075 */
[----:B------:R-:W-:Y:S01]  /*8aa0*/  FFMA R117, R164, R118, 1 ;  /* 0x3f800000a4757423 */ /* 0x000fe20000000076 */
[----:B------:R-:W-:Y:S01]  /*8ab0*/  FFMA R118, R159, R131, 1 ;  /* 0x3f8000009f767423 */ /* 0x000fe20000000083 */
[----:B------:R-:W-:Y:S01]  /*8ac0*/  FFMA R119, R156, R2, 1 ;  /* 0x3f8000009c777423 */ /* 0x000fe20000000002 */
[----:B------:R-:W-:Y:S01]  /*8ad0*/  SHF.L.U32 R2, R129, 0x17, RZ ;  /* 0x0000001781027819 */ /* 0x000fe200000006ff */
[----:B------:R1:W2:Y:S01]  /*8ae0*/  MUFU.EX2 R131, R3 ;  /* 0x0000000300837308 */ /* 0x0002a20000000800 */
[----:B------:R-:W-:Y:S01]  /*8af0*/  SHF.L.U32 R129, R123, 0x17, RZ ;  /* 0x000000177b817819 */ /* 0x000fe200000006ff */
[----:B------:R-:W-:Y:S01]  /*8b00*/  FFMA R120, R153, R121, 1 ;  /* 0x3f80000099787423 */ /* 0x000fe20000000079 */
[----:B------:R-:W-:Y:S01]  /*8b10*/  FFMA R121, R149, R122, 1 ;  /* 0x3f80000095797423 */ /* 0x000fe2000000007a */
[----:B------:R-:W-:Y:S06]  /*8b20*/  FFMA R122, R144, R130, 1 ;  /* 0x3f800000907a7423 */ /* 0x000fec0000000082 */
[----:B------:R3:W5:Y:S01]  /*8b30*/  MUFU.EX2 R130, R64 ;  /* 0x0000004000827308 */ /* 0x0007620000000800 */
[----:B-1----:R-:W-:Y:S02]  /*8b40*/  SHF.L.U32 R3, R127, 0x17, RZ ;  /* 0x000000177f037819 */ /* 0x002fe400000006ff */
[----:B------:R-:W-:Y:S01]  /*8b50*/  SHF.L.U32 R127, R124, 0x17, RZ ;  /* 0x000000177c7f7819 */ /* 0x000fe200000006ff */
[----:B---3--:R-:W-:Y:S01]  /*8b60*/  FFMA R64, R141, R2, 1 ;  /* 0x3f8000008d407423 */ /* 0x008fe20000000002 */
[----:B------:R-:W-:Y:S01]  /*8b70*/  SHF.L.U32 R2, R128, 0x17, RZ ;  /* 0x0000001780027819 */ /* 0x000fe200000006ff */
[----:B------:R-:W-:Y:S01]  /*8b80*/  FFMA R123, R138, R3, 1 ;  /* 0x3f8000008a7b7423 */ /* 0x000fe20000000003 */
[----:B------:R-:W-:Y:S01]  /*8b90*/  FFMA R124, R136, R126, 1 ;  /* 0x3f800000887c7423 */ /* 0x000fe2000000007e */
[----:B------:R-:W-:Y:S01]  /*8ba0*/  SHF.L.U32 R3, R125, 0x17, RZ ;  /* 0x000000177d037819 */ /* 0x000fe200000006ff */
[----:B------:R-:W-:Y:S01]  /*8bb0*/  FFMA R126, R135, R127, 1 ;  /* 0x3f800000877e7423 */ /* 0x000fe2000000007f */
[----:B------:R-:W-:Y:S01]  /*8bc0*/  SHF.L.U32 R125, R112, 0x17, RZ ;  /* 0x00000017707d7819 */ /* 0x000fe200000006ff */
[----:B----4-:R-:W-:Y:S01]  /*8bd0*/  FFMA R127, R134, R129, 1 ;  /* 0x3f800000867f7423 */ /* 0x010fe20000000081 */
[----:B------:R-:W-:Y:S01]  /*8be0*/  SHF.L.U32 R128, R97, 0x17, RZ ;  /* 0x0000001761807819 */ /* 0x000fe200000006ff */
[----:B------:R-:W-:Y:S01]  /*8bf0*/  FFMA R97, R132, R2, 1 ;  /* 0x3f80000084617423 */ /* 0x000fe20000000002 */
[----:B------:R-:W-:Y:S01]  /*8c00*/  SHF.L.U32 R129, R168, 0x17, RZ ;  /* 0x00000017a8817819 */ /* 0x000fe200000006ff */
[----:B------:R-:W-:Y:S01]  /*8c10*/  FFMA R112, R133, R3, 1 ;  /* 0x3f80000085707423 */ /* 0x000fe20000000003 */
[----:B------:R-:W-:Y:S01]  /*8c20*/  FFMA R125, R137, R125, 1 ;  /* 0x3f800000897d7423 */ /* 0x000fe2000000007d */
[----:B--2---:R-:W-:Y:S02]  /*8c30*/  FFMA R128, R131, R128, 1 ;  /* 0x3f80000083807423 */ /* 0x004fe40000000080 */
[----:B-----5:R-:W-:Y:S01]  /*8c40*/  FFMA R129, R130, R129, 1 ;  /* 0x3f80000082817423 */ /* 0x020fe20000000081 */
[----:B------:R-:W-:Y:S06]  /*8c50*/  @P0 BRA `(.L_x_104) ;  /* 0x0000000000100947 */ /* 0x000fec0003800000 */
[----:B------:R-:W-:Y:S02]  /*8c60*/  MOV R2, 0x8c80 ;  /* 0x00008c8000027802 */ /* 0x000fe40000000f00 */
[----:B------:R-:W-:Y:S05]  /*8c70*/  CALL.REL.NOINC `($__internal_3_$__cuda_sm20_rcp_rn_f32_slowpath) ;  /* 0x0000005400887944 */ /* 0x000fea0003c00000 */
[----:B------:R-:W-:Y:S01]  /*8c80*/  MOV R130, R65 ;  /* 0x0000004100827202 */ /* 0x000fe20000000f00 */
[----:B------:R-:W-:Y:S05]  /*8c90*/  BRA `(.L_x_105) ;  /* 0x0000000000107947 */ /* 0x000fea0003800000 */
.L_x_104:
[----:B------:R-:W1:Y:S02]  /*8ca0*/  MUFU.RCP R2, R65 ;  /* 0x0000004100027308 */ /* 0x000e640000001000 */
[----:B-1----:R-:W-:Y:S04]  /*8cb0*/  FFMA R3, R65, R2, -1 ;  /* 0xbf80000041037423 */ /* 0x002fe80000000002 */
[----:B------:R-:W-:Y:S04]  /*8cc0*/  FADD.FTZ R3, -R3, -RZ ;  /* 0x800000ff03037221 */ /* 0x000fe80000010100 */
[----:B------:R-:W-:Y:S07]  /*8cd0*/  FFMA R130, R2, R3, R2 ;  /* 0x0000000302827223 */ /* 0x000fee0000000002 */
.L_x_105:
[----:B------:R-:W-:Y:S05]  /*8ce0*/  BSYNC.RECONVERGENT B1 ;  /* 0x0000000000017941 */ /* 0x000fea0003800200 */
.L_x_103:
[----:B------:R-:W-:Y:S01]  /*8cf0*/  VIADD R2, R66, 0x1800000 ;  /* 0x0180000042027836 */ /* 0x000fe20000000000 */
[----:B------:R-:W-:Y:S04]  /*8d00*/  BSSY.RECONVERGENT B1, `(.L_x_106) ;  /* 0x000000e000017945 */ /* 0x000fe80003800200 */
[----:B------:R-:W-:Y:S04]  /*8d10*/  LOP3.LUT R2, R2, 0x7f800000, RZ, 0xc0, !PT ;  /* 0x7f80000002027812 */ /* 0x000fe800078ec0ff */
[----:B------:R-:W-:Y:S11]  /*8d20*/  ISETP.GT.U32.AND P0, PT, R2, 0x1ffffff, PT ;  /* 0x01ffffff0200780c */ /* 0x000ff60003f04070 */
[----:B------:R-:W-:Y:S02]  /*8d30*/  @!UPT UIADD3 URZ, UPT, UPT, URZ, URZ, URZ ;  /* 0x000000fffffff290 */ /* 0x000fe4000fffe0ff */
[----:B------:R-:W-:Y:S05]  /*8d40*/  @P0 BRA `(.L_x_107) ;  /* 0x0000000000140947 */ /* 0x000fea0003800000 */
[----:B------:R-:W-:Y:S02]  /*8d50*/  MOV R65, R66 ;  /* 0x0000004200417202 */ /* 0x000fe40000000f00 */
[----:B------:R-:W-:Y:S02]  /*8d60*/  MOV R2, 0x8d80 ;  /* 0x00008d8000027802 */ /* 0x000fe40000000f00 */
[----:B------:R-:W-:Y:S05]  /*8d70*/  CALL.REL.NOINC `($__internal_3_$__cuda_sm20_rcp_rn_f32_slowpath) ;  /* 0x0000005400487944 */ /* 0x000fea0003c00000 */
[----:B------:R-:W-:Y:S01]  /*8d80*/  MOV R66, R65 ;  /* 0x0000004100427202 */ /* 0x000fe20000000f00 */
[----:B------:R-:W-:Y:S05]  /*8d90*/  BRA `(.L_x_108) ;  /* 0x0000000000107947 */ /* 0x000fea0003800000 */
.L_x_107:
[----:B------:R-:W1:Y:S02]  /*8da0*/  MUFU.RCP R2, R66 ;  /* 0x0000004200027308 */ /* 0x000e640000001000 */
[----:B-1----:R-:W-:Y:S04]  /*8db0*/  FFMA R3, R66, R2, -1 ;  /* 0xbf80000042037423 */ /* 0x002fe80000000002 */
[----:B------:R-:W-:Y:S04]  /*8dc0*/  FADD.FTZ R3, -R3, -RZ ;  /* 0x800000ff03037221 */ /* 0x000fe80000010100 */
[----:B------:R-:W-:Y:S07]  /*8dd0*/  FFMA R66, R2, R3, R2 ;  /* 0x0000000302427223 */ /* 0x000fee0000000002 */
.L_x_108:
[----:B------:R-:W-:Y:S05]  /*8de0*/  BSYNC.RECONVERGENT B1 ;  /* 0x0000000000017941 */ /* 0x000fea0003800200 */
.L_x_106:
        /* <DEDUP_REMOVED lines=11> */
.L_x_110:
[----:B------:R-:W1:Y:S02]  /*8ea0*/  MUFU.RCP R2, R68 ;  /* 0x0000004400027308 */ /* 0x000e640000001000 */
[----:B-1----:R-:W-:Y:S04]  /*8eb0*/  FFMA R3, R68, R2, -1 ;  /* 0xbf80000044037423 */ /* 0x002fe80000000002 */
[----:B------:R-:W-:Y:S04]  /*8ec0*/  FADD.FTZ R3, -R3, -RZ ;  /* 0x800000ff03037221 */ /* 0x000fe80000010100 */
[----:B------:R-:W-:Y:S07]  /*8ed0*/  FFMA R68, R2, R3, R2 ;  /* 0x0000000302447223 */ /* 0x000fee0000000002 */
.L_x_111:
[----:B------:R-:W-:Y:S05]  /*8ee0*/  BSYNC.RECONVERGENT B1 ;  /* 0x0000000000017941 */ /* 0x000fea0003800200 */
.L_x_109:
        /* <DEDUP_REMOVED lines=11> */
.L_x_113:
[----:B------:R-:W1:Y:S02]  /*8fa0*/  MUFU.RCP R2, R69 ;  /* 0x0000004500027308 */ /* 0x000e640000001000 */
[----:B-1----:R-:W-:Y:S04]  /*8fb0*/  FFMA R3, R69, R2, -1 ;  /* 0xbf80000045037423 */ /* 0x002fe80000000002 */
[----:B------:R-:W-:Y:S04]  /*8fc0*/  FADD.FTZ R3, -R3, -RZ ;  /* 0x800000ff03037221 */ /* 0x000fe80000010100 */
[----:B------:R-:W-:Y:S07]  /*8fd0*/  FFMA R69, R2, R3, R2 ;  /* 0x0000000302457223 */ /* 0x000fee0000000002 */
.L_x_114:
[----:B------:R-:W-:Y:S05]  /*8fe0*/  BSYNC.RECONVERGENT B1 ;  /* 0x0000000000017941 */ /* 0x000fea0003800200 */
.L_x_112:
        /* <DEDUP_REMOVED lines=11> */
.L_x_116:
[----:B------:R-:W1:Y:S02]  /*90a0*/  MUFU.RCP R2, R70 ;  /* 0x0000004600027308 */ /* 0x000e640000001000 */
[----:B-1----:R-:W-:Y:S04]  /*90b0*/  FFMA R3, R70, R2, -1 ;  /* 0xbf80000046037423 */ /* 0x002fe80000000002 */
[----:B------:R-:W-:Y:S04]  /*90c0*/  FADD.FTZ R3, -R3, -RZ ;  /* 0x800000ff03037221 */ /* 0x000fe80000010100 */
[----:B------:R-:W-:Y:S07]  /*90d0*/  FFMA R70, R2, R3, R2 ;  /* 0x0000000302467223 */ /* 0x000fee0000000002 */
.L_x_117:
[----:B------:R-:W-:Y:S05]  /*90e0*/  BSYNC.RECONVERGENT B1 ;  /* 0x0000000000017941 */ /* 0x000fea0003800200 */
.L_x_115:
        /* <DEDUP_REMOVED lines=11> */
.L_x_119:
[----:B------:R-:W1:Y:S02]  /*91a0*/  MUFU.RCP R2, R71 ;  /* 0x0000004700027308 */ /* 0x000e640000001000 */
[----:B-1----:R-:W-:Y:S04]  /*91b0*/  FFMA R3, R71, R2, -1 ;  /* 0xbf80000047037423 */ /* 0x002fe80000000002 */
[----:B------:R-:W-:Y:S04]  /*91c0*/  FADD.FTZ R3, -R3, -RZ ;  /* 0x800000ff03037221 */ /* 0x000fe80000010100 */
[----:B------:R-:W-:Y:S07]  /*91d0*/  FFMA R71, R2, R3, R2 ;  /* 0x0000000302477223 */ /* 0x000fee0000000002 */
.L_x_120:
[----:B------:R-:W-:Y:S05]  /*91e0*/  BSYNC.RECONVERGENT B1 ;  /* 0x0000000000017941 */ /* 0x000fea0003800200 */
.L_x_118:
        /* <DEDUP_REMOVED lines=11> */
.L_x_122:
[----:B------:R-:W1:Y:S02]  /*92a0*/  MUFU.RCP R2, R83 ;  /* 0x0000005300027308 */ /* 0x000e640000001000 */
[----:B-1----:R-:W-:Y:S04]  /*92b0*/  FFMA R3, R83, R2, -1 ;  /* 0xbf80000053037423 */ /* 0x002fe80000000002 */
[----:B------:R-:W-:Y:S04]  /*92c0*/  FADD.FTZ R3, -R3, -RZ ;  /* 0x800000ff03037221 */ /* 0x000fe80000010100 */
[----:B------:R-:W-:Y:S07]  /*92d0*/  FFMA R83, R2, R3, R2 ;  /* 0x0000000302537223 */ /* 0x000fee0000000002 */
.L_x_123:
[----:B------:R-:W-:Y:S05]  /*92e0*/  BSYNC.RECONVERGENT B1 ;  /* 0x0000000000017941 */ /* 0x000fea0003800200 */
.L_x_121:
        /* <DEDUP_REMOVED lines=11> */
.L_x_125:
[----:B------:R-:W1:Y:S02]  /*93a0*/  MUFU.RCP R2, R84 ;  /* 0x0000005400027308 */ /* 0x000e640000001000 */
[----:B-1----:R-:W-:Y:S04]  /*93b0*/  FFMA R3, R84, R2, -1 ;  /* 0xbf80000054037423 */ /* 0x002fe80000000002 */
[----:B------:R-:W-:Y:S04]  /*93c0*/  FADD.FTZ R3, -R3, -RZ ;  /* 0x800000ff03037221 */ /* 0x000fe80000010100 */
[----:B------:R-:W-:Y:S07]  /*93d0*/  FFMA R84, R2, R3, R2 ;  /* 0x0000000302547223 */ /* 0x000fee0000000002 */
.L_x_126:
[----:B------:R-:W-:Y:S05]  /*93e0*/  BSYNC.RECONVERGENT B1 ;  /* 0x0000000000017941 */ /* 0x000fea0003800200 */
.L_x_124:
        /* <DEDUP_REMOVED lines=11> */
.L_x_128:
[----:B------:R-:W1:Y:S02]  /*94a0*/  MUFU.RCP R2, R72 ;  /* 0x0000004800027308 */ /* 0x000e640000001000 */
[----:B-1----:R-:W-:Y:S04]  /*94b0*/  FFMA R3, R72, R2, -1 ;  /* 0xbf80000048037423 */ /* 0x002fe80000000002 */
[----:B------:R-:W-:Y:S04]  /*94c0*/  FADD.FTZ R3, -R3, -RZ ;  /* 0x800000ff03037221 */ /* 0x000fe80000010100 */
[----:B------:R-:W-:Y:S07]  /*94d0*/  FFMA R72, R2, R3, R2 ;  /* 0x0000000302487223 */ /* 0x000fee0000000002 */
.L_x_129:
[----:B------:R-:W-:Y:S05]  /*94e0*/  BSYNC.RECONVERGENT B1 ;  /* 0x0000000000017941 */ /* 0x000fea0003800200 */
.L_x_127:
        /* <DEDUP_REMOVED lines=11> */
.L_x_131:
[----:B------:R-:W1:Y:S02]  /*95a0*/  MUFU.RCP R2, R85 ;  /* 0x0000005500027308 */ /* 0x000e640000001000 */
[----:B-1----:R-:W-:Y:S04]  /*95b0*/  FFMA R3, R85, R2, -1 ;  /* 0xbf80000055037423 */ /* 0x002fe80000000002 */
[----:B------:R-:W-:Y:S04]  /*95c0*/  FADD.FTZ R3, -R3, -RZ ;  /* 0x800000ff03037221 */ /* 0x000fe80000010100 */
[----:B------:R-:W-:Y:S07]  /*95d0*/  FFMA R85, R2, R3, R2 ;  /* 0x0000000302557223 */ /* 0x000fee0000000002 */
.L_x_132:
[----:B------:R-:W-:Y:S05]  /*95e0*/  BSYNC.RECONVERGENT B1 ;  /* 0x0000000000017941 */ /* 0x000fea0003800200 */
.L_x_130:
        /* <DEDUP_REMOVED lines=11> */
.L_x_134:
[----:B------:R-:W1:Y:S02]  /*96a0*/  MUFU.RCP R2, R86 ;  /* 0x0000005600027308 */ /* 0x000e640000001000 */
[----:B-1----:R-:W-:Y:S04]  /*96b0*/  FFMA R3, R86, R2, -1 ;  /* 0xbf80000056037423 */ /* 0x002fe80000000002 */
[----:B------:R-:W-:Y:S04]  /*96c0*/  FADD.FTZ R3, -R3, -RZ ;  /* 0x800000ff03037221 */ /* 0x000fe80000010100 */
[----:B------:R-:W-:Y:S07]  /*96d0*/  FFMA R86, R2, R3, R2 ;  /* 0x0000000302567223 */ /* 0x000fee0000000002 */
.L_x_135:
[----:B------:R-:W-:Y:S05]  /*96e0*/  BSYNC.RECONVERGENT B1 ;  /* 0x0000000000017941 */ /* 0x000fea0003800200 */
.L_x_133:
        /* <DEDUP_REMOVED lines=11> */
.L_x_137:
[----:B------:R-:W1:Y:S02]  /*97a0*/  MUFU.RCP R2, R87 ;  /* 0x0000005700027308 */ /* 0x000e640000001000 */
[----:B-1----:R-:W-:Y:S04]  /*97b0*/  FFMA R3, R87, R2, -1 ;  /* 0xbf80000057037423 */ /* 0x002fe80000000002 */
[----:B------:R-:W-:Y:S04]  /*97c0*/  FADD.FTZ R3, -R3, -RZ ;  /* 0x800000ff03037221 */ /* 0x000fe80000010100 */
[----:B------:R-:W-:Y:S07]  /*97d0*/  FFMA R87, R2, R3, R2 ;  /* 0x0000000302577223 */ /* 0x000fee0000000002 */
.L_x_138:
[----:B------:R-:W-:Y:S05]  /*97e0*/  BSYNC.RECONVERGENT B1 ;  /* 0x0000000000017941 */ /* 0x000fea0003800200 */
.L_x_136:
        /* <DEDUP_REMOVED lines=11> */
.L_x_140:
[----:B------:R-:W1:Y:S02]  /*98a0*/  MUFU.RCP R2, R73 ;  /* 0x0000004900027308 */ /* 0x000e640000001000 */
[----:B-1----:R-:W-:Y:S04]  /*98b0*/  FFMA R3, R73, R2, -1 ;  /* 0xbf80000049037423 */ /* 0x002fe80000000002 */
[----:B------:R-:W-:Y:S04]  /*98c0*/  FADD.FTZ R3, -R3, -RZ ;  /* 0x800000ff03037221 */ /* 0x000fe80000010100 */
[----:B------:R-:W-:Y:S07]  /*98d0*/  FFMA R73, R2, R3, R2 ;  /* 0x0000000302497223 */ /* 0x000fee0000000002 */
.L_x_141:
[----:B------:R-:W-:Y:S05]  /*98e0*/  BSYNC.RECONVERGENT B1 ;  /* 0x0000000000017941 */ /* 0x000fea0003800200 */
.L_x_139:
        /* <DEDUP_REMOVED lines=11> */
.L_x_143:
[----:B------:R-:W1:Y:S02]  /*99a0*/  MUFU.RCP R2, R88 ;  /* 0x0000005800027308 */ /* 0x000e640000001000 */
[----:B-1----:R-:W-:Y:S04]  /*99b0*/  FFMA R3, R88, R2, -1 ;  /* 0xbf80000058037423 */ /* 0x002fe80000000002 */
[----:B------:R-:W-:Y:S04]  /*99c0*/  FADD.FTZ R3, -R3, -RZ ;  /* 0x800000ff03037221 */ /* 0x000fe80000010100 */
[----:B------:R-:W-:Y:S07]  /*99d0*/  FFMA R88, R2, R3, R2 ;  /* 0x0000000302587223 */ /* 0x000fee0000000002 */
.L_x_144:
[----:B------:R-:W-:Y:S05]  /*99e0*/  BSYNC.RECONVERGENT B1 ;  /* 0x0000000000017941 */ /* 0x000fea0003800200 */
.L_x_142:
        /* <DEDUP_REMOVED lines=11> */
.L_x_146:
[----:B------:R-:W1:Y:S02]  /*9aa0*/  MUFU.RCP R2, R89 ;  /* 0x0000005900027308 */ /* 0x000e640000001000 */
[----:B-1----:R-:W-:Y:S04]  /*9ab0*/  FFMA R3, R89, R2, -1 ;  /* 0xbf80000059037423 */ /* 0x002fe80000000002 */
[----:B------:R-:W-:Y:S04]  /*9ac0*/  FADD.FTZ R3, -R3, -RZ ;  /* 0x800000ff03037221 */ /* 0x000fe80000010100 */
[----:B------:R-:W-:Y:S07]  /*9ad0*/  FFMA R89, R2, R3, R2 ;  /* 0x0000000302597223 */ /* 0x000fee0000000002 */
.L_x_147:
[----:B------:R-:W-:Y:S05]  /*9ae0*/  BSYNC.RECONVERGENT B1 ;  /* 0x0000000000017941 */ /* 0x000fea0003800200 */
.L_x_145:
        /* <DEDUP_REMOVED lines=11> */
.L_x_149:
[----:B------:R-:W1:Y:S02]  /*9ba0*/  MUFU.RCP R2, R90 ;  /* 0x0000005a00027308 */ /* 0x000e640000001000 */
[----:B-1----:R-:W-:Y:S04]  /*9bb0*/  FFMA R3, R90, R2, -1 ;  /* 0xbf8000005a037423 */ /* 0x002fe80000000002 */
[----:B------:R-:W-:Y:S04]  /*9bc0*/  FADD.FTZ R3, -R3, -RZ ;  /* 0x800000ff03037221 */ /* 0x000fe80000010100 */
[----:B------:R-:W-:Y:S07]  /*9bd0*/  FFMA R90, R2, R3, R2 ;  /* 0x00000003025a7223 */ /* 0x000fee0000000002 */
.L_x_150:
[----:B------:R-:W-:Y:S05]  /*9be0*/  BSYNC.RECONVERGENT B1 ;  /* 0x0000000000017941 */ /* 0x000fea0003800200 */
.L_x_148:
        /* <DEDUP_REMOVED lines=11> */
.L_x_152:
[----:B------:R-:W1:Y:S02]  /*9ca0*/  MUFU.RCP R2, R74 ;  /* 0x0000004a00027308 */ /* 0x000e640000001000 */
[----:B-1----:R-:W-:Y:S04]  /*9cb0*/  FFMA R3, R74, R2, -1 ;  /* 0xbf8000004a037423 */ /* 0x002fe80000000002 */
[----:B------:R-:W-:Y:S04]  /*9cc0*/  FADD.FTZ R3, -R3, -RZ ;  /* 0x800000ff03037221 */ /* 0x000fe80000010100 */
[----:B------:R-:W-:Y:S07]  /*9cd0*/  FFMA R74, R2, R3, R2 ;  /* 0x00000003024a7223 */ /* 0x000fee0000000002 */
.L_x_153:
[----:B------:R-:W-:Y:S05]  /*9ce0*/  BSYNC.RECONVERGENT B1 ;  /* 0x0000000000017941 */ /* 0x000fea0003800200 */
.L_x_151:
        /* <DEDUP_REMOVED lines=11> */
.L_x_155:
[----:B------:R-:W1:Y:S02]  /*9da0*/  MUFU.RCP R2, R91 ;  /* 0x0000005b00027308 */ /* 0x000e640000001000 */
[----:B-1----:R-:W-:Y:S04]  /*9db0*/  FFMA R3, R91, R2, -1 ;  /* 0xbf8000005b037423 */ /* 0x002fe80000000002 */
[----:B------:R-:W-:Y:S04]  /*9dc0*/  FADD.FTZ R3, -R3, -RZ ;  /* 0x800000ff03037221 */ /* 0x000fe80000010100 */
[----:B------:R-:W-:Y:S07]  /*9dd0*/  FFMA R91, R2, R3, R2 ;  /* 0x00000003025b7223 */ /* 0x000fee0000000002 */
.L_x_156:
[----:B------:R-:W-:Y:S05]  /*9de0*/  BSYNC.RECONVERGENT B1 ;  /* 0x0000000000017941 */ /* 0x000fea0003800200 */
.L_x_154:
        /* <DEDUP_REMOVED lines=11> */
.L_x_158:
[----:B------:R-:W1:Y:S02]  /*9ea0*/  MUFU.RCP R2, R92 ;  /* 0x0000005c00027308 */ /* 0x000e640000001000 */
[----:B-1----:R-:W-:Y:S04]  /*9eb0*/  FFMA R3, R92, R2, -1 ;  /* 0xbf8000005c037423 */ /* 0x002fe80000000002 */
[----:B------:R-:W-:Y:S04]  /*9ec0*/  FADD.FTZ R3, -R3, -RZ ;  /* 0x800000ff03037221 */ /* 0x000fe80000010100 */
[----:B------:R-:W-:Y:S07]  /*9ed0*/  FFMA R92, R2, R3, R2 ;  /* 0x00000003025c7223 */ /* 0x000fee0000000002 */
.L_x_159:
[----:B------:R-:W-:Y:S05]  /*9ee0*/  BSYNC.RECONVERGENT B1 ;  /* 0x0000000000017941 */ /* 0x000fea0003800200 */
.L_x_157:
        /* <DEDUP_REMOVED lines=11> */
.L_x_161:
[----:B------:R-:W1:Y:S02]  /*9fa0*/  MUFU.RCP R2, R75 ;  /* 0x0000004b00027308 */ /* 0x000e640000001000 */
[----:B-1----:R-:W-:Y:S04]  /*9fb0*/  FFMA R3, R75, R2, -1 ;  /* 0xbf8000004b037423 */ /* 0x002fe80000000002 */
[----:B------:R-:W-:Y:S04]  /*9fc0*/  FADD.FTZ R3, -R3, -RZ ;  /* 0x800000ff03037221 */ /* 0x000fe80000010100 */
[----:B------:R-:W-:Y:S07]  /*9fd0*/  FFMA R75, R2, R3, R2 ;  /* 0x00000003024b7223 */ /* 0x000fee0000000002 */
.L_x_162:
[----:B------:R-:W-:Y:S05]  /*9fe0*/  BSYNC.RECONVERGENT B1 ;  /* 0x0000000000017941 */ /* 0x000fea0003800200 */
.L_x_160:
        /* <DEDUP_REMOVED lines=11> */
.L_x_164:
[----:B------:R-:W1:Y:S02]  /*a0a0*/  MUFU.RCP R2, R93 ;  /* 0x0000005d00027308 */ /* 0x000e640000001000 */
[----:B-1----:R-:W-:Y:S04]  /*a0b0*/  FFMA R3, R93, R2, -1 ;  /* 0xbf8000005d037423 */ /* 0x002fe80000000002 */
[----:B------:R-:W-:Y:S04]  /*a0c0*/  FADD.FTZ R3, -R3, -RZ ;  /* 0x800000ff03037221 */ /* 0x000fe80000010100 */
[----:B------:R-:W-:Y:S07]  /*a0d0*/  FFMA R93, R2, R3, R2 ;  /* 0x00000003025d7223 */ /* 0x000fee0000000002 */
.L_x_165:
[----:B------:R-:W-:Y:S05]  /*a0e0*/  BSYNC.RECONVERGENT B1 ;  /* 0x0000000000017941 */ /* 0x000fea0003800200 */
.L_x_163:
        /* <DEDUP_REMOVED lines=11> */
.L_x_167:
[----:B------:R-:W1:Y:S02]  /*a1a0*/  MUFU.RCP R2, R94 ;  /* 0x0000005e00027308 */ /* 0x000e640000001000 */
[----:B-1----:R-:W-:Y:S04]  /*a1b0*/  FFMA R3, R94, R2, -1 ;  /* 0xbf8000005e037423 */ /* 0x002fe80000000002 */
[----:B------:R-:W-:Y:S04]  /*a1c0*/  FADD.FTZ R3, -R3, -RZ ;  /* 0x800000ff03037221 */ /* 0x000fe80000010100 */
[----:B------:R-:W-:Y:S07]  /*a1d0*/  FFMA R94, R2, R3, R2 ;  /* 0x00000003025e7223 */ /* 0x000fee0000000002 */
.L_x_168:
[----:B------:R-:W-:Y:S05]  /*a1e0*/  BSYNC.RECONVERGENT B1 ;  /* 0x0000000000017941 */ /* 0x000fea0003800200 */
.L_x_166:
        /* <DEDUP_REMOVED lines=11> */
.L_x_170:
[----:B------:R-:W1:Y:S02]  /*a2a0*/  MUFU.RCP R2, R76 ;  /* 0x0000004c00027308 */ /* 0x000e640000001000 */
[----:B-1----:R-:W-:Y:S04]  /*a2b0*/  FFMA R3, R76, R2, -1 ;  /* 0xbf8000004c037423 */ /* 0x002fe80000000002 */
[----:B------:R-:W-:Y:S04]  /*a2c0*/  FADD.FTZ R3, -R3, -RZ ;  /* 0x800000ff03037221 */ /* 0x000fe80000010100 */
[----:B------:R-:W-:Y:S07]  /*a2d0*/  FFMA R76, R2, R3, R2 ;  /* 0x00000003024c7223 */ /* 0x000fee0000000002 */
.L_x_171:
[----:B------:R-:W-:Y:S05]  /*a2e0*/  BSYNC.RECONVERGENT B1 ;  /* 0x0000000000017941 */ /* 0x000fea0003800200 */
.L_x_169:
        /* <DEDUP_REMOVED lines=11> */
.L_x_173:
[----:B------:R-:W1:Y:S02]  /*a3a0*/  MUFU.RCP R2, R95 ;  /* 0x0000005f00027308 */ /* 0x000e640000001000 */
[----:B-1----:R-:W-:Y:S04]  /*a3b0*/  FFMA R3, R95, R2, -1 ;  /* 0xbf8000005f037423 */ /* 0x002fe80000000002 */
[----:B------:R-:W-:Y:S04]  /*a3c0*/  FADD.FTZ R3, -R3, -RZ ;  /* 0x800000ff03037221 */ /* 0x000fe80000010100 */
[----:B------:R-:W-:Y:S07]  /*a3d0*/  FFMA R95, R2, R3, R2 ;  /* 0x00000003025f7223 */ /* 0x000fee0000000002 */
.L_x_174:
[----:B------:R-:W-:Y:S05]  /*a3e0*/  BSYNC.RECONVERGENT B1 ;  /* 0x0000000000017941 */ /* 0x000fea0003800200 */
.L_x_172:
        /* <DEDUP_REMOVED lines=11> */
.L_x_176:
[----:B------:R-:W1:Y:S02]  /*a4a0*/  MUFU.RCP R2, R96 ;  /* 0x0000006000027308 */ /* 0x000e640000001000 */
[----:B-1----:R-:W-:Y:S04]  /*a4b0*/  FFMA R3, R96, R2, -1 ;  /* 0xbf80000060037423 */ /* 0x002fe80000000002 */
[----:B------:R-:W-:Y:S04]  /*a4c0*/  FADD.FTZ R3, -R3, -RZ ;  /* 0x800000ff03037221 */ /* 0x000fe80000010100 */
[----:B------:R-:W-:Y:S07]  /*a4d0*/  FFMA R96, R2, R3, R2 ;  /* 0x0000000302607223 */ /* 0x000fee0000000002 */
.L_x_177:
[----:B------:R-:W-:Y:S05]  /*a4e0*/  BSYNC.RECONVERGENT B1 ;  /* 0x0000000000017941 */ /* 0x000fea0003800200 */
.L_x_175:
        /* <DEDUP_REMOVED lines=11> */
.L_x_179:
[----:B------:R-:W1:Y:S02]  /*a5a0*/  MUFU.RCP R2, R98 ;  /* 0x0000006200027308 */ /* 0x000e640000001000 */
[----:B-1----:R-:W-:Y:S04]  /*a5b0*/  FFMA R3, R98, R2, -1 ;  /* 0xbf80000062037423 */ /* 0x002fe80000000002 */
[----:B------:R-:W-:Y:S04]  /*a5c0*/  FADD.FTZ R3, -R3, -RZ ;  /* 0x800000ff03037221 */ /* 0x000fe80000010100 */
[----:B------:R-:W-:Y:S07]  /*a5d0*/  FFMA R98, R2, R3, R2 ;  /* 0x0000000302627223 */ /* 0x000fee0000000002 */
.L_x_180:
[----:B------:R-:W-:Y:S05]  /*a5e0*/  BSYNC.RECONVERGENT B1 ;  /* 0x0000000000017941 */ /* 0x000fea0003800200 */
.L_x_178:
        /* <DEDUP_REMOVED lines=11> */
.L_x_182:
[----:B------:R-:W1:Y:S02]  /*a6a0*/  MUFU.RCP R2, R77 ;  /* 0x0000004d00027308 */ /* 0x000e640000001000 */
[----:B-1----:R-:W-:Y:S04]  /*a6b0*/  FFMA R3, R77, R2, -1 ;  /* 0xbf8000004d037423 */ /* 0x002fe80000000002 */
[----:B------:R-:W-:Y:S04]  /*a6c0*/  FADD.FTZ R3, -R3, -RZ ;  /* 0x800000ff03037221 */ /* 0x000fe80000010100 */
[----:B------:R-:W-:Y:S07]  /*a6d0*/  FFMA R77, R2, R3, R2 ;  /* 0x00000003024d7223 */ /* 0x000fee0000000002 */
.L_x_183:
[----:B------:R-:W-:Y:S05]  /*a6e0*/  BSYNC.RECONVERGENT B1 ;  /* 0x0000000000017941 */ /* 0x000fea0003800200 */
.L_x_181:
        /* <DEDUP_REMOVED lines=11> */
.L_x_185:
[----:B------:R-:W1:Y:S02]  /*a7a0*/  MUFU.RCP R2, R99 ;  /* 0x0000006300027308 */ /* 0x000e640000001000 */
[----:B-1----:R-:W-:Y:S04]  /*a7b0*/  FFMA R3, R99, R2, -1 ;  /* 0xbf80000063037423 */ /* 0x002fe80000000002 */
[----:B------:R-:W-:Y:S04]  /*a7c0*/  FADD.FTZ R3, -R3, -RZ ;  /* 0x800000ff03037221 */ /* 0x000fe80000010100 */
[----:B------:R-:W-:Y:S07]  /*a7d0*/  FFMA R99, R2, R3, R2 ;  /* 0x0000000302637223 */ /* 0x000fee0000000002 */
.L_x_186:
[----:B------:R-:W-:Y:S05]  /*a7e0*/  BSYNC.RECONVERGENT B1 ;  /* 0x0000000000017941 */ /* 0x000fea0003800200 */
.L_x_184:
        /* <DEDUP_REMOVED lines=11> */
.L_x_188:
[----:B------:R-:W1:Y:S02]  /*a8a0*/  MUFU.RCP R2, R100 ;  /* 0x0000006400027308 */ /* 0x000e640000001000 */
[----:B-1----:R-:W-:Y:S04]  /*a8b0*/  FFMA R3, R100, R2, -1 ;  /* 0xbf80000064037423 */ /* 0x002fe80000000002 */
[----:B------:R-:W-:Y:S04]  /*a8c0*/  FADD.FTZ R3, -R3, -RZ ;  /* 0x800000ff03037221 */ /* 0x000fe80000010100 */
[----:B------:R-:W-:Y:S07]  /*a8d0*/  FFMA R100, R2, R3, R2 ;  /* 0x0000000302647223 */ /* 0x000fee0000000002 */
.L_x_189:
[----:B------:R-:W-:Y:S05]  /*a8e0*/  BSYNC.RECONVERGENT B1 ;  /* 0x0000000000017941 */ /* 0x000fea0003800200 */
.L_x_187:
        /* <DEDUP_REMOVED lines=11> */
.L_x_191:
[----:B------:R-:W1:Y:S02]  /*a9a0*/  MUFU.RCP R2, R101 ;  /* 0x0000006500027308 */ /* 0x000e640000001000 */
[----:B-1----:R-:W-:Y:S04]  /*a9b0*/  FFMA R3, R101, R2, -1 ;  /* 0xbf80000065037423 */ /* 0x002fe80000000002 */
[----:B------:R-:W-:Y:S04]  /*a9c0*/  FADD.FTZ R3, -R3, -RZ ;  /* 0x800000ff03037221 */ /* 0x000fe80000010100 */
[----:B------:R-:W-:Y:S07]  /*a9d0*/  FFMA R101, R2, R3, R2 ;  /* 0x0000000302657223 */ /* 0x000fee0000000002 */
.L_x_192:
[----:B------:R-:W-:Y:S05]  /*a9e0*/  BSYNC.RECONVERGENT B1 ;  /* 0x0000000000017941 */ /* 0x000fea0003800200 */
.L_x_190:
        /* <DEDUP_REMOVED lines=11> */
.L_x_194:
[----:B------:R-:W1:Y:S02]  /*aaa0*/  MUFU.RCP R2, R78 ;  /* 0x0000004e00027308 */ /* 0x000e640000001000 */
[----:B-1----:R-:W-:Y:S04]  /*aab0*/  FFMA R3, R78, R2, -1 ;  /* 0xbf8000004e037423 */ /* 0x002fe80000000002 */
[----:B------:R-:W-:Y:S04]  /*aac0*/  FADD.FTZ R3, -R3, -RZ ;  /* 0x800000ff03037221 */ /* 0x000fe80000010100 */
[----:B------:R-:W-:Y:S07]  /*aad0*/  FFMA R78, R2, R3, R2 ;  /* 0x00000003024e7223 */ /* 0x000fee0000000002 */
.L_x_195:
[----:B------:R-:W-:Y:S05]  /*aae0*/  BSYNC.RECONVERGENT B1 ;  /* 0x0000000000017941 */ /* 0x000fea0003800200 */
.L_x_193:
        /* <DEDUP_REMOVED lines=11> */
.L_x_197:
[----:B------:R-:W1:Y:S02]  /*aba0*/  MUFU.RCP R2, R102 ;  /* 0x0000006600027308 */ /* 0x000e640000001000 */
[----:B-1----:R-:W-:Y:S04]  /*abb0*/  FFMA R3, R102, R2, -1 ;  /* 0xbf80000066037423 */ /* 0x002fe80000000002 */
[----:B------:R-:W-:Y:S04]  /*abc0*/  FADD.FTZ R3, -R3, -RZ ;  /* 0x800000ff03037221 */ /* 0x000fe80000010100 */
[----:B------:R-:W-:Y:S07]  /*abd0*/  FFMA R102, R2, R3, R2 ;  /* 0x0000000302667223 */ /* 0x000fee0000000002 */
.L_x_198:
[----:B------:R-:W-:Y:S05]  /*abe0*/  BSYNC.RECONVERGENT B1 ;  /* 0x0000000000017941 */ /* 0x000fea0003800200 */
.L_x_196:
        /* <DEDUP_REMOVED lines=11> */
.L_x_200:
[----:B------:R-:W1:Y:S02]  /*aca0*/  MUFU.RCP R2, R103 ;  /* 0x0000006700027308 */ /* 0x000e640000001000 */
[----:B-1----:R-:W-:Y:S04]  /*acb0*/  FFMA R3, R103, R2, -1 ;  /* 0xbf80000067037423 */ /* 0x002fe80000000002 */
[----:B------:R-:W-:Y:S04]  /*acc0*/  FADD.FTZ R3, -R3, -RZ ;  /* 0x800000ff03037221 */ /* 0x000fe80000010100 */
[----:B------:R-:W-:Y:S07]  /*acd0*/  FFMA R103, R2, R3, R2 ;  /* 0x0000000302677223 */ /* 0x000fee0000000002 */
.L_x_201:
[----:B------:R-:W-:Y:S05]  /*ace0*/  BSYNC.RECONVERGENT B1 ;  /* 0x0000000000017941 */ /* 0x000fea0003800200 */
.L_x_199:
        /* <DEDUP_REMOVED lines=11> */
.L_x_203:
[----:B------:R-:W1:Y:S02]  /*ada0*/  MUFU.RCP R2, R79 ;  /* 0x0000004f00027308 */ /* 0x000e640000001000 */
[----:B-1----:R-:W-:Y:S04]  /*adb0*/  FFMA R3, R79, R2, -1 ;  /* 0xbf8000004f037423 */ /* 0x002fe80000000002 */
[----:B------:R-:W-:Y:S04]  /*adc0*/  FADD.FTZ R3, -R3, -RZ ;  /* 0x800000ff03037221 */ /* 0x000fe80000010100 */
[----:B------:R-:W-:Y:S07]  /*add0*/  FFMA R79, R2, R3, R2 ;  /* 0x00000003024f7223 */ /* 0x000fee0000000002 */
.L_x_204:
[----:B------:R-:W-:Y:S05]  /*ade0*/  BSYNC.RECONVERGENT B1 ;  /* 0x0000000000017941 */ /* 0x000fea0003800200 */
.L_x_202:
        /* <DEDUP_REMOVED lines=11> */
.L_x_206:
[----:B------:R-:W1:Y:S02]  /*aea0*/  MUFU.RCP R2, R105 ;  /* 0x0000006900027308 */ /* 0x000e640000001000 */
[----:B-1----:R-:W-:Y:S04]  /*aeb0*/  FFMA R3, R105, R2, -1 ;  /* 0xbf80000069037423 */ /* 0x002fe80000000002 */
[----:B------:R-:W-:Y:S04]  /*aec0*/  FADD.FTZ R3, -R3, -RZ ;  /* 0x800000ff03037221 */ /* 0x000fe80000010100 */
[----:B------:R-:W-:Y:S07]  /*aed0*/  FFMA R105, R2, R3, R2 ;  /* 0x0000000302697223 */ /* 0x000fee0000000002 */
.L_x_207:
[----:B------:R-:W-:Y:S05]  /*aee0*/  BSYNC.RECONVERGENT B1 ;  /* 0x0000000000017941 */ /* 0x000fea0003800200 */
.L_x_205:
        /* <DEDUP_REMOVED lines=11> */
.L_x_209:
[----:B------:R-:W1:Y:S02]  /*afa0*/  MUFU.RCP R2, R106 ;  /* 0x0000006a00027308 */ /* 0x000e640000001000 */
[----:B-1----:R-:W-:Y:S04]  /*afb0*/  FFMA R3, R106, R2, -1 ;  /* 0xbf8000006a037423 */ /* 0x002fe80000000002 */
[----:B------:R-:W-:Y:S04]  /*afc0*/  FADD.FTZ R3, -R3, -RZ ;  /* 0x800000ff03037221 */ /* 0x000fe80000010100 */
[----:B------:R-:W-:Y:S07]  /*afd0*/  FFMA R106, R2, R3, R2 ;  /* 0x00000003026a7223 */ /* 0x000fee0000000002 */
.L_x_210:
[----:B------:R-:W-:Y:S05]  /*afe0*/  BSYNC.RECONVERGENT B1 ;  /* 0x0000000000017941 */ /* 0x000fea0003800200 */
.L_x_208:
        /* <DEDUP_REMOVED lines=11> */
.L_x_212:
[----:B------:R-:W1:Y:S02]  /*b0a0*/  MUFU.RCP R2, R80 ;  /* 0x0000005000027308 */ /* 0x000e640000001000 */
[----:B-1----:R-:W-:Y:S04]  /*b0b0*/  FFMA R3, R80, R2, -1 ;  /* 0xbf80000050037423 */ /* 0x002fe80000000002 */
[----:B------:R-:W-:Y:S04]  /*b0c0*/  FADD.FTZ R3, -R3, -RZ ;  /* 0x800000ff03037221 */ /* 0x000fe80000010100 */
[----:B------:R-:W-:Y:S07]  /*b0d0*/  FFMA R80, R2, R3, R2 ;  /* 0x0000000302507223 */ /* 0x000fee0000000002 */
.L_x_213:
[----:B------:R-:W-:Y:S05]  /*b0e0*/  BSYNC.RECONVERGENT B1 ;  /* 0x0000000000017941 */ /* 0x000fea0003800200 */
.L_x_211:
        /* <DEDUP_REMOVED lines=11> */
.L_x_215:
[----:B------:R-:W1:Y:S02]  /*b1a0*/  MUFU.RCP R2, R107 ;  /* 0x0000006b00027308 */ /* 0x000e640000001000 */
[----:B-1----:R-:W-:Y:S04]  /*b1b0*/  FFMA R3, R107, R2, -1 ;  /* 0xbf8000006b037423 */ /* 0x002fe80000000002 */
[----:B------:R-:W-:Y:S04]  /*b1c0*/  FADD.FTZ R3, -R3, -RZ ;  /* 0x800000ff03037221 */ /* 0x000fe80000010100 */
[----:B------:R-:W-:Y:S07]  /*b1d0*/  FFMA R107, R2, R3, R2 ;  /* 0x00000003026b7223 */ /* 0x000fee0000000002 */
.L_x_216:
[----:B------:R-:W-:Y:S05]  /*b1e0*/  BSYNC.RECONVERGENT B1 ;  /* 0x0000000000017941 */ /* 0x000fea0003800200 */
.L_x_214:
        /* <DEDUP_REMOVED lines=11> */
.L_x_218:
[----:B------:R-:W1:Y:S02]  /*b2a0*/  MUFU.RCP R2, R108 ;  /* 0x0000006c00027308 */ /* 0x000e640000001000 */
[----:B-1----:R-:W-:Y:S04]  /*b2b0*/  FFMA R3, R108, R2, -1 ;  /* 0xbf8000006c037423 */ /* 0x002fe80000000002 */
[----:B------:R-:W-:Y:S04]  /*b2c0*/  FADD.FTZ R3, -R3, -RZ ;  /* 0x800000ff03037221 */ /* 0x000fe80000010100 */
[----:B------:R-:W-:Y:S07]  /*b2d0*/  FFMA R108, R2, R3, R2 ;  /* 0x00000003026c7223 */ /* 0x000fee0000000002 */
.L_x_219:
[----:B------:R-:W-:Y:S05]  /*b2e0*/  BSYNC.RECONVERGENT B1 ;  /* 0x0000000000017941 */ /* 0x000fea0003800200 */
.L_x_217:
        /* <DEDUP_REMOVED lines=11> */
.L_x_221:
[----:B------:R-:W1:Y:S02]  /*b3a0*/  MUFU.RCP R2, R109 ;  /* 0x0000006d00027308 */ /* 0x000e640000001000 */
[----:B-1----:R-:W-:Y:S04]  /*b3b0*/  FFMA R3, R109, R2, -1 ;  /* 0xbf8000006d037423 */ /* 0x002fe80000000002 */
[----:B------:R-:W-:Y:S04]  /*b3c0*/  FADD.FTZ R3, -R3, -RZ ;  /* 0x800000ff03037221 */ /* 0x000fe80000010100 */
[----:B------:R-:W-:Y:S07]  /*b3d0*/  FFMA R109, R2, R3, R2 ;  /* 0x00000003026d7223 */ /* 0x000fee0000000002 */
.L_x_222:
[----:B------:R-:W-:Y:S05]  /*b3e0*/  BSYNC.RECONVERGENT B1 ;  /* 0x0000000000017941 */ /* 0x000fea0003800200 */
.L_x_220:
        /* <DEDUP_REMOVED lines=11> */
.L_x_224:
[----:B------:R-:W1:Y:S02]  /*b4a0*/  MUFU.RCP R2, R81 ;  /* 0x0000005100027308 */ /* 0x000e640000001000 */
[----:B-1----:R-:W-:Y:S04]  /*b4b0*/  FFMA R3, R81, R2, -1 ;  /* 0xbf80000051037423 */ /* 0x002fe80000000002 */
[----:B------:R-:W-:Y:S04]  /*b4c0*/  FADD.FTZ R3, -R3, -RZ ;  /* 0x800000ff03037221 */ /* 0x000fe80000010100 */
[----:B------:R-:W-:Y:S07]  /*b4d0*/  FFMA R81, R2, R3, R2 ;  /* 0x0000000302517223 */ /* 0x000fee0000000002 */
.L_x_225:
[----:B------:R-:W-:Y:S05]  /*b4e0*/  BSYNC.RECONVERGENT B1 ;  /* 0x0000000000017941 */ /* 0x000fea0003800200 */
.L_x_223:
        /* <DEDUP_REMOVED lines=11> */
.L_x_227:
[----:B------:R-:W1:Y:S02]  /*b5a0*/  MUFU.RCP R2, R110 ;  /* 0x0000006e00027308 */ /* 0x000e640000001000 */
[----:B-1----:R-:W-:Y:S04]  /*b5b0*/  FFMA R3, R110, R2, -1 ;  /* 0xbf8000006e037423 */ /* 0x002fe80000000002 */
[----:B------:R-:W-:Y:S04]  /*b5c0*/  FADD.FTZ R3, -R3, -RZ ;  /* 0x800000ff03037221 */ /* 0x000fe80000010100 */
[----:B------:R-:W-:Y:S07]  /*b5d0*/  FFMA R110, R2, R3, R2 ;  /* 0x00000003026e7223 */ /* 0x000fee0000000002 */
.L_x_228:
[----:B------:R-:W-:Y:S05]  /*b5e0*/  BSYNC.RECONVERGENT B1 ;  /* 0x0000000000017941 */ /* 0x000fea0003800200 */
.L_x_226:
        /* <DEDUP_REMOVED lines=11> */
.L_x_230:
[----:B------:R-:W1:Y:S02]  /*b6a0*/  MUFU.RCP R2, R111 ;  /* 0x0000006f00027308 */ /* 0x000e640000001000 */
[----:B-1----:R-:W-:Y:S04]  /*b6b0*/  FFMA R3, R111, R2, -1 ;  /* 0xbf8000006f037423 */ /* 0x002fe80000000002 */
[----:B------:R-:W-:Y:S04]  /*b6c0*/  FADD.FTZ R3, -R3, -RZ ;  /* 0x800000ff03037221 */ /* 0x000fe80000010100 */
[----:B------:R-:W-:Y:S07]  /*b6d0*/  FFMA R111, R2, R3, R2 ;  /* 0x00000003026f7223 */ /* 0x000fee0000000002 */
.L_x_231:
[----:B------:R-:W-:Y:S05]  /*b6e0*/  BSYNC.RECONVERGENT B1 ;  /* 0x0000000000017941 */ /* 0x000fea0003800200 */
.L_x_229:
        /* <DEDUP_REMOVED lines=11> */
.L_x_233:
[----:B------:R-:W1:Y:S02]  /*b7a0*/  MUFU.RCP R2, R113 ;  /* 0x0000007100027308 */ /* 0x000e640000001000 */
[----:B-1----:R-:W-:Y:S04]  /*b7b0*/  FFMA R3, R113, R2, -1 ;  /* 0xbf80000071037423 */ /* 0x002fe80000000002 */
[----:B------:R-:W-:Y:S04]  /*b7c0*/  FADD.FTZ R3, -R3, -RZ ;  /* 0x800000ff03037221 */ /* 0x000fe80000010100 */
[----:B------:R-:W-:Y:S07]  /*b7d0*/  FFMA R113, R2, R3, R2 ;  /* 0x0000000302717223 */ /* 0x000fee0000000002 */
.L_x_234:
[----:B------:R-:W-:Y:S05]  /*b7e0*/  BSYNC.RECONVERGENT B1 ;  /* 0x0000000000017941 */ /* 0x000fea0003800200 */
.L_x_232:
        /* <DEDUP_REMOVED lines=11> */
.L_x_236:
[----:B------:R-:W1:Y:S02]  /*b8a0*/  MUFU.RCP R2, R82 ;  /* 0x0000005200027308 */ /* 0x000e640000001000 */
[----:B-1----:R-:W-:Y:S04]  /*b8b0*/  FFMA R3, R82, R2, -1 ;  /* 0xbf80000052037423 */ /* 0x002fe80000000002 */
[----:B------:R-:W-:Y:S04]  /*b8c0*/  FADD.FTZ R3, -R3, -RZ ;  /* 0x800000ff03037221 */ /* 0x000fe80000010100 */
[----:B------:R-:W-:Y:S07]  /*b8d0*/  FFMA R82, R2, R3, R2 ;  /* 0x0000000302527223 */ /* 0x000fee0000000002 */
.L_x_237:
[----:B------:R-:W-:Y:S05]  /*b8e0*/  BSYNC.RECONVERGENT B1 ;  /* 0x0000000000017941 */ /* 0x000fea0003800200 */
.L_x_235:
        /* <DEDUP_REMOVED lines=11> */
.L_x_239:
[----:B------:R-:W1:Y:S02]  /*b9a0*/  MUFU.RCP R2, R114 ;  /* 0x0000007200027308 */ /* 0x000e640000001000 */
[----:B-1----:R-:W-:Y:S04]  /*b9b0*/  FFMA R3, R114, R2, -1 ;  /* 0xbf80000072037423 */ /* 0x002fe80000000002 */
[----:B------:R-:W-:Y:S04]  /*b9c0*/  FADD.FTZ R3, -R3, -RZ ;  /* 0x800000ff03037221 */ /* 0x000fe80000010100 */
[----:B------:R-:W-:Y:S07]  /*b9d0*/  FFMA R114, R2, R3, R2 ;  /* 0x0000000302727223 */ /* 0x000fee0000000002 */
.L_x_240:
[----:B------:R-:W-:Y:S05]  /*b9e0*/  BSYNC.RECONVERGENT B1 ;  /* 0x0000000000017941 */ /* 0x000fea0003800200 */
.L_x_238:
        /* <DEDUP_REMOVED lines=11> */
.L_x_242:
[----:B------:R-:W1:Y:S02]  /*baa0*/  MUFU.RCP R2, R115 ;  /* 0x0000007300027308 */ /* 0x000e640000001000 */
[----:B-1----:R-:W-:Y:S04]  /*bab0*/  FFMA R3, R115, R2, -1 ;  /* 0xbf80000073037423 */ /* 0x002fe80000000002 */
[----:B------:R-:W-:Y:S04]  /*bac0*/  FADD.FTZ R3, -R3, -RZ ;  /* 0x800000ff03037221 */ /* 0x000fe80000010100 */
[----:B------:R-:W-:Y:S07]  /*bad0*/  FFMA R115, R2, R3, R2 ;  /* 0x0000000302737223 */ /* 0x000fee0000000002 */
.L_x_243:
[----:B------:R-:W-:Y:S05]  /*bae0*/  BSYNC.RECONVERGENT B1 ;  /* 0x0000000000017941 */ /* 0x000fea0003800200 */
.L_x_241:
        /* <DEDUP_REMOVED lines=11> */
.L_x_245:
[----:B------:R-:W1:Y:S02]  /*bba0*/  MUFU.RCP R2, R116 ;  /* 0x0000007400027308 */ /* 0x000e640000001000 */
[----:B-1----:R-:W-:Y:S04]  /*bbb0*/  FFMA R3, R116, R2, -1 ;  /* 0xbf80000074037423 */ /* 0x002fe80000000002 */
[----:B------:R-:W-:Y:S04]  /*bbc0*/  FADD.FTZ R3, -R3, -RZ ;  /* 0x800000ff03037221 */ /* 0x000fe80000010100 */
[----:B------:R-:W-:Y:S07]  /*bbd0*/  FFMA R116, R2, R3, R2 ;  /* 0x0000000302747223 */ /* 0x000fee0000000002 */
.L_x_246:
[----:B------:R-:W-:Y:S05]  /*bbe0*/  BSYNC.RECONVERGENT B1 ;  /* 0x0000000000017941 */ /* 0x000fea0003800200 */
.L_x_244:
        /* <DEDUP_REMOVED lines=11> */
.L_x_248:
[----:B------:R-:W1:Y:S02]  /*bca0*/  MUFU.RCP R2, R117 ;  /* 0x0000007500027308 */ /* 0x000e640000001000 */
[----:B-1----:R-:W-:Y:S04]  /*bcb0*/  FFMA R3, R117, R2, -1 ;  /* 0xbf80000075037423 */ /* 0x002fe80000000002 */
[----:B------:R-:W-:Y:S04]  /*bcc0*/  FADD.FTZ R3, -R3, -RZ ;  /* 0x800000ff03037221 */ /* 0x000fe80000010100 */
[----:B------:R-:W-:Y:S07]  /*bcd0*/  FFMA R117, R2, R3, R2 ;  /* 0x0000000302757223 */ /* 0x000fee0000000002 */
.L_x_249:
[----:B------:R-:W-:Y:S05]  /*bce0*/  BSYNC.RECONVERGENT B1 ;  /* 0x0000000000017941 */ /* 0x000fea0003800200 */
.L_x_247:
        /* <DEDUP_REMOVED lines=11> */
.L_x_251:
[----:B------:R-:W1:Y:S02]  /*bda0*/  MUFU.RCP R2, R118 ;  /* 0x0000007600027308 */ /* 0x000e640000001000 */
[----:B-1----:R-:W-:Y:S04]  /*bdb0*/  FFMA R3, R118, R2, -1 ;  /* 0xbf80000076037423 */ /* 0x002fe80000000002 */
[----:B------:R-:W-:Y:S04]  /*bdc0*/  FADD.FTZ R3, -R3, -RZ ;  /* 0x800000ff03037221 */ /* 0x000fe80000010100 */
[----:B------:R-:W-:Y:S07]  /*bdd0*/  FFMA R118, R2, R3, R2 ;  /* 0x0000000302767223 */ /* 0x000fee0000000002 */
.L_x_252:
[----:B------:R-:W-:Y:S05]  /*bde0*/  BSYNC.RECONVERGENT B1 ;  /* 0x0000000000017941 */ /* 0x000fea0003800200 */
.L_x_250:
        /* <DEDUP_REMOVED lines=11> */
.L_x_254:
[----:B------:R-:W1:Y:S02]  /*bea0*/  MUFU.RCP R2, R119 ;  /* 0x0000007700027308 */ /* 0x000e640000001000 */
[----:B-1----:R-:W-:Y:S04]  /*beb0*/  FFMA R3, R119, R2, -1 ;  /* 0xbf80000077037423 */ /* 0x002fe80000000002 */
[----:B------:R-:W-:Y:S04]  /*bec0*/  FADD.FTZ R3, -R3, -RZ ;  /* 0x800000ff03037221 */ /* 0x000fe80000010100 */
[----:B------:R-:W-:Y:S07]  /*bed0*/  FFMA R119, R2, R3, R2 ;  /* 0x0000000302777223 */ /* 0x000fee0000000002 */
.L_x_255:
[----:B------:R-:W-:Y:S05]  /*bee0*/  BSYNC.RECONVERGENT B1 ;  /* 0x0000000000017941 */ /* 0x000fea0003800200 */
.L_x_253:
        /* <DEDUP_REMOVED lines=11> */
.L_x_257:
[----:B------:R-:W1:Y:S02]  /*bfa0*/  MUFU.RCP R2, R120 ;  /* 0x0000007800027308 */ /* 0x000e640000001000 */
[----:B-1----:R-:W-:Y:S04]  /*bfb0*/  FFMA R3, R120, R2, -1 ;  /* 0xbf80000078037423 */ /* 0x002fe80000000002 */
[----:B------:R-:W-:Y:S04]  /*bfc0*/  FADD.FTZ R3, -R3, -RZ ;  /* 0x800000ff03037221 */ /* 0x000fe80000010100 */
[----:B------:R-:W-:Y:S07]  /*bfd0*/  FFMA R120, R2, R3, R2 ;  /* 0x0000000302787223 */ /* 0x000fee0000000002 */
.L_x_258:
[----:B------:R-:W-:Y:S05]  /*bfe0*/  BSYNC.RECONVERGENT B1 ;  /* 0x0000000000017941 */ /* 0x000fea0003800200 */
.L_x_256:
        /* <DEDUP_REMOVED lines=11> */
.L_x_260:
[----:B------:R-:W1:Y:S02]  /*c0a0*/  MUFU.RCP R2, R121 ;  /* 0x0000007900027308 */ /* 0x000e640000001000 */
[----:B-1----:R-:W-:Y:S04]  /*c0b0*/  FFMA R3, R121, R2, -1 ;  /* 0xbf80000079037423 */ /* 0x002fe80000000002 */
[----:B------:R-:W-:Y:S04]  /*c0c0*/  FADD.FTZ R3, -R3, -RZ ;  /* 0x800000ff03037221 */ /* 0x000fe80000010100 */
[----:B------:R-:W-:Y:S07]  /*c0d0*/  FFMA R121, R2, R3, R2 ;  /* 0x0000000302797223 */ /* 0x000fee0000000002 */
.L_x_261:
[----:B------:R-:W-:Y:S05]  /*c0e0*/  BSYNC.RECONVERGENT B1 ;  /* 0x0000000000017941 */ /* 0x000fea0003800200 */
.L_x_259:
        /* <DEDUP_REMOVED lines=11> */
.L_x_263:
[----:B------:R-:W1:Y:S02]  /*c1a0*/  MUFU.RCP R2, R122 ;  /* 0x0000007a00027308 */ /* 0x000e640000001000 */
[----:B-1----:R-:W-:Y:S04]  /*c1b0*/  FFMA R3, R122, R2, -1 ;  /* 0xbf8000007a037423 */ /* 0x002fe80000000002 */
[----:B------:R-:W-:Y:S04]  /*c1c0*/  FADD.FTZ R3, -R3, -RZ ;  /* 0x800000ff03037221 */ /* 0x000fe80000010100 */
[----:B------:R-:W-:Y:S07]  /*c1d0*/  FFMA R122, R2, R3, R2 ;  /* 0x00000003027a7223 */ /* 0x000fee0000000002 */
.L_x_264:
[----:B------:R-:W-:Y:S05]  /*c1e0*/  BSYNC.RECONVERGENT B1 ;  /* 0x0000000000017941 */ /* 0x000fea0003800200 */
.L_x_262:
        /* <DEDUP_REMOVED lines=11> */
.L_x_266:
[----:B------:R-:W1:Y:S02]  /*c2a0*/  MUFU.RCP R2, R64 ;  /* 0x0000004000027308 */ /* 0x000e640000001000 */
[----:B-1----:R-:W-:Y:S04]  /*c2b0*/  FFMA R3, R64, R2, -1 ;  /* 0xbf80000040037423 */ /* 0x002fe80000000002 */
[----:B------:R-:W-:Y:S04]  /*c2c0*/  FADD.FTZ R3, -R3, -RZ ;  /* 0x800000ff03037221 */ /* 0x000fe80000010100 */
[----:B------:R-:W-:Y:S07]  /*c2d0*/  FFMA R64, R2, R3, R2 ;  /* 0x0000000302407223 */ /* 0x000fee0000000002 */
.L_x_267:
[----:B------:R-:W-:Y:S05]  /*c2e0*/  BSYNC.RECONVERGENT B1 ;  /* 0x0000000000017941 */ /* 0x000fea0003800200 */
.L_x_265:
        /* <DEDUP_REMOVED lines=11> */
.L_x_269:
[----:B------:R-:W1:Y:S02]  /*c3a0*/  MUFU.RCP R2, R123 ;  /* 0x0000007b00027308 */ /* 0x000e640000001000 */
[----:B-1----:R-:W-:Y:S04]  /*c3b0*/  FFMA R3, R123, R2, -1 ;  /* 0xbf8000007b037423 */ /* 0x002fe80000000002 */
[----:B------:R-:W-:Y:S04]  /*c3c0*/  FADD.FTZ R3, -R3, -RZ ;  /* 0x800000ff03037221 */ /* 0x000fe80000010100 */
[----:B------:R-:W-:Y:S07]  /*c3d0*/  FFMA R123, R2, R3, R2 ;  /* 0x00000003027b7223 */ /* 0x000fee0000000002 */
.L_x_270:
[----:B------:R-:W-:Y:S05]  /*c3e0*/  BSYNC.RECONVERGENT B1 ;  /* 0x0000000000017941 */ /* 0x000fea0003800200 */
.L_x_268:
        /* <DEDUP_REMOVED lines=11> */
.L_x_272:
[----:B------:R-:W1:Y:S02]  /*c4a0*/  MUFU.RCP R2, R124 ;  /* 0x0000007c00027308 */ /* 0x000e640000001000 */
[----:B-1----:R-:W-:Y:S04]  /*c4b0*/  FFMA R3, R124, R2, -1 ;  /* 0xbf8000007c037423 */ /* 0x002fe80000000002 */
[----:B------:R-:W-:Y:S04]  /*c4c0*/  FADD.FTZ R3, -R3, -RZ ;  /* 0x800000ff03037221 */ /* 0x000fe80000010100 */
[----:B------:R-:W-:Y:S07]  /*c4d0*/  FFMA R124, R2, R3, R2 ;  /* 0x00000003027c7223 */ /* 0x000fee0000000002 */
.L_x_273:
[----:B------:R-:W-:Y:S05]  /*c4e0*/  BSYNC.RECONVERGENT B1 ;  /* 0x0000000000017941 */ /* 0x000fea0003800200 */
.L_x_271:
        /* <DEDUP_REMOVED lines=11> */
.L_x_275:
[----:B------:R-:W1:Y:S02]  /*c5a0*/  MUFU.RCP R2, R126 ;  /* 0x0000007e00027308 */ /* 0x000e640000001000 */
[----:B-1----:R-:W-:Y:S04]  /*c5b0*/  FFMA R3, R126, R2, -1 ;  /* 0xbf8000007e037423 */ /* 0x002fe80000000002 */
[----:B------:R-:W-:Y:S04]  /*c5c0*/  FADD.FTZ R3, -R3, -RZ ;  /* 0x800000ff03037221 */ /* 0x000fe80000010100 */
[----:B------:R-:W-:Y:S07]  /*c5d0*/  FFMA R126, R2, R3, R2 ;  /* 0x00000003027e7223 */ /* 0x000fee0000000002 */
.L_x_276:
[----:B------:R-:W-:Y:S05]  /*c5e0*/  BSYNC.RECONVERGENT B1 ;  /* 0x0000000000017941 */ /* 0x000fea0003800200 */
.L_x_274:
        /* <DEDUP_REMOVED lines=11> */
.L_x_278:
[----:B------:R-:W1:Y:S02]  /*c6a0*/  MUFU.RCP R2, R127 ;  /* 0x0000007f00027308 */ /* 0x000e640000001000 */
[----:B-1----:R-:W-:Y:S04]  /*c6b0*/  FFMA R3, R127, R2, -1 ;  /* 0xbf8000007f037423 */ /* 0x002fe80000000002 */
[----:B------:R-:W-:Y:S04]  /*c6c0*/  FADD.FTZ R3, -R3, -RZ ;  /* 0x800000ff03037221 */ /* 0x000fe80000010100 */
[----:B------:R-:W-:Y:S07]  /*c6d0*/  FFMA R127, R2, R3, R2 ;  /* 0x00000003027f7223 */ /* 0x000fee0000000002 */
.L_x_279:
[----:B------:R-:W-:Y:S05]  /*c6e0*/  BSYNC.RECONVERGENT B1 ;  /* 0x0000000000017941 */ /* 0x000fea0003800200 */
.L_x_277:
        /* <DEDUP_REMOVED lines=11> */
.L_x_281:
[----:B------:R-:W1:Y:S02]  /*c7a0*/  MUFU.RCP R2, R97 ;  /* 0x0000006100027308 */ /* 0x000e640000001000 */
[----:B-1----:R-:W-:Y:S04]  /*c7b0*/  FFMA R3, R97, R2, -1 ;  /* 0xbf80000061037423 */ /* 0x002fe80000000002 */
[----:B------:R-:W-:Y:S04]  /*c7c0*/  FADD.FTZ R3, -R3, -RZ ;  /* 0x800000ff03037221 */ /* 0x000fe80000010100 */
[----:B------:R-:W-:Y:S07]  /*c7d0*/  FFMA R97, R2, R3, R2 ;  /* 0x0000000302617223 */ /* 0x000fee0000000002 */
.L_x_282:
[----:B------:R-:W-:Y:S05]  /*c7e0*/  BSYNC.RECONVERGENT B1 ;  /* 0x0000000000017941 */ /* 0x000fea0003800200 */
.L_x_280:
        /* <DEDUP_REMOVED lines=11> */
.L_x_284:
[----:B------:R-:W1:Y:S02]  /*c8a0*/  MUFU.RCP R2, R112 ;  /* 0x0000007000027308 */ /* 0x000e640000001000 */
[----:B-1----:R-:W-:Y:S04]  /*c8b0*/  FFMA R3, R112, R2, -1 ;  /* 0xbf80000070037423 */ /* 0x002fe80000000002 */
[----:B------:R-:W-:Y:S04]  /*c8c0*/  FADD.FTZ R3, -R3, -RZ ;  /* 0x800000ff03037221 */ /* 0x000fe80000010100 */
[----:B------:R-:W-:Y:S07]  /*c8d0*/  FFMA R112, R2, R3, R2 ;  /* 0x0000000302707223 */ /* 0x000fee0000000002 */
.L_x_285:
[----:B------:R-:W-:Y:S05]  /*c8e0*/  BSYNC.RECONVERGENT B1 ;  /* 0x0000000000017941 */ /* 0x000fea0003800200 */
.L_x_283:
        /* <DEDUP_REMOVED lines=11> */
.L_x_287:
[----:B------:R-:W1:Y:S02]  /*c9a0*/  MUFU.RCP R2, R125 ;  /* 0x0000007d00027308 */ /* 0x000e640000001000 */
[----:B-1----:R-:W-:Y:S04]  /*c9b0*/  FFMA R3, R125, R2, -1 ;  /* 0xbf8000007d037423 */ /* 0x002fe80000000002 */
[----:B------:R-:W-:Y:S04]  /*c9c0*/  FADD.FTZ R3, -R3, -RZ ;  /* 0x800000ff03037221 */ /* 0x000fe80000010100 */
[----:B------:R-:W-:Y:S07]  /*c9d0*/  FFMA R125, R2, R3, R2 ;  /* 0x00000003027d7223 */ /* 0x000fee0000000002 */
.L_x_288:
[----:B------:R-:W-:Y:S05]  /*c9e0*/  BSYNC.RECONVERGENT B1 ;  /* 0x0000000000017941 */ /* 0x000fea0003800200 */
.L_x_286:
        /* <DEDUP_REMOVED lines=11> */
.L_x_290:
[----:B------:R-:W1:Y:S02]  /*caa0*/  MUFU.RCP R2, R128 ;  /* 0x0000008000027308 */ /* 0x000e640000001000 */
[----:B-1----:R-:W-:Y:S04]  /*cab0*/  FFMA R3, R128, R2, -1 ;  /* 0xbf80000080037423 */ /* 0x002fe80000000002 */
[----:B------:R-:W-:Y:S04]  /*cac0*/  FADD.FTZ R3, -R3, -RZ ;  /* 0x800000ff03037221 */ /* 0x000fe80000010100 */
[----:B------:R-:W-:Y:S07]  /*cad0*/  FFMA R128, R2, R3, R2 ;  /* 0x0000000302807223 */ /* 0x000fee0000000002 */
.L_x_291:
[----:B------:R-:W-:Y:S05]  /*cae0*/  BSYNC.RECONVERGENT B1 ;  /* 0x0000000000017941 */ /* 0x000fea0003800200 */
.L_x_289:
        /* <DEDUP_REMOVED lines=11> */
.L_x_293:
[----:B------:R-:W1:Y:S02]  /*cba0*/  MUFU.RCP R2, R129 ;  /* 0x0000008100027308 */ /* 0x000e640000001000 */
[----:B-1----:R-:W-:Y:S04]  /*cbb0*/  FFMA R3, R129, R2, -1 ;  /* 0xbf80000081037423 */ /* 0x002fe80000000002 */
[----:B------:R-:W-:Y:S04]  /*cbc0*/  FADD.FTZ R3, -R3, -RZ ;  /* 0x800000ff03037221 */ /* 0x000fe80000010100 */
[----:B------:R-:W-:Y:S07]  /*cbd0*/  FFMA R2, R2, R3, R2 ;  /* 0x0000000302027223 */ /* 0x000fee0000000002 */
.L_x_294:
[----:B------:R-:W-:Y:S05]  /*cbe0*/  BSYNC.RECONVERGENT B1 ;  /* 0x0000000000017941 */ /* 0x000fea0003800200 */
.L_x_292:
[----:B------:R-:W1:Y:S01]  /*cbf0*/  S2R R142, SR_TID.X ;  /* 0x00000000008e7919 */ /* 0x000e620000002100 */
[----:B------:R-:W-:Y:S01]  /*cc00*/  FMUL R140, R174, R68 ;  /* 0x00000044ae8c7220 */ /* 0x000fe20000400000 */
[----:B------:R-:W-:Y:S01]  /*cc10*/  FMUL R139, R7, R69 ;  /* 0x00000045078b7220 */ /* 0x000fe20000400000 */
[----:B------:R-:W-:Y:S01]  /*cc20*/  FMUL R138, R6, R83 ;  /* 0x00000053068a7220 */ /* 0x000fe20000400000 */
[----:B------:R-:W2:Y:S01]  /*cc30*/  S2R R141, SR_TID.X ;  /* 0x00000000008d7919 */ /* 0x000ea20000002100 */
[----:B------:R-:W-:Y:S01]  /*cc40*/  FMUL R137, R11, R84 ;  /* 0x000000540b897220 */ /* 0x000fe20000400000 */
[----:B------:R-:W-:Y:S01]  /*cc50*/  FMUL R136, R10, R86 ;  /* 0x000000560a887220 */ /* 0x000fe20000400000 */
[----:B------:R-:W-:Y:S01]  /*cc60*/  FMUL R135, R15, R87 ;  /* 0x000000570f877220 */ /* 0x000fe20000400000 */
[----:B------:R-:W-:Y:S01]  /*cc70*/  FMUL R134, R14, R89 ;  /* 0x000000590e867220 */ /* 0x000fe20000400000 */
[----:B------:R-:W-:Y:S01]  /*cc80*/  FMUL R133, R19, R90 ;  /* 0x0000005a13857220 */ /* 0x000fe20000400000 */
[----:B------:R-:W-:Y:S01]  /*cc90*/  FMUL R132, R18, R92 ;  /* 0x0000005c12847220 */ /* 0x000fe20000400000 */
[----:B------:R-:W-:Y:S01]  /*cca0*/  FMUL R129, R22, R76 ;  /* 0x0000004c16817220 */ /* 0x000fe20000400000 */
[----:B------:R-:W-:Y:S01]  /*ccb0*/  F2FP.SATFINITE.E4M3.F32.PACK_AB_MERGE_C R22, R139, R140, RZ ;  /* 0x0000008c8b16723e */ /* 0x000fe200048070ff */
[----:B------:R-:W-:Y:S01]  /*ccc0*/  FMUL R15, R27, R95 ;  /* 0x0000005f1b0f7220 */ /* 0x000fe20000400000 */
[----:B------:R-:W-:Y:S01]  /*ccd0*/  F2FP.SATFINITE.E4M3.F32.PACK_AB_MERGE_C R18, R135, R136, RZ ;  /* 0x000000888712723e */ /* 0x000fe200048070ff */
[----:B------:R-:W-:Y:S01]  /*cce0*/  FMUL R131, R23, R75 ;  /* 0x0000004b17837220 */ /* 0x000fe20000400000 */
[----:B------:R-:W-:Y:S01]  /*ccf0*/  FMUL R95, R26, R77 ;  /* 0x0000004d1a5f7220 */ /* 0x000fe20000400000 */
[----:B------:R-:W-:Y:S01]  /*cd00*/  FMUL R92, R31, R99 ;  /* 0x000000631f5c7220 */ /* 0x000fe20000400000 */
[----:B------:R-:W-:Y:S01]  /*cd10*/  F2FP.SATFINITE.E4M3.F32.PACK_AB_MERGE_C R15, R15, R129, RZ ;  /* 0x000000810f0f723e */ /* 0x000fe200048070ff */
        /* <DEDUP_REMOVED lines=12> */
[----:B------:R-:W-:Y:S01]  /*cde0*/  F2FP.SATFINITE.E4M3.F32.PACK_AB_MERGE_C R0, R92, R95, RZ ;  /* 0x0000005f5c00723e */ /* 0x000fe200048070ff */
[----:B------:R-:W-:Y:S01]  /*cdf0*/  FMUL R51, R173, R66 ;  /* 0x00000042ad337220 */ /* 0x000fe20000400000 */
[----:B-1----:R-:W-:Y:S01]  /*ce00*/  LOP3.LUT R142, R142, 0x2, RZ, 0xc0, !PT ;  /* 0x000000028e8e7812 */ /* 0x002fe200078ec0ff */
[----:B------:R-:W-:Y:S01]  /*ce10*/  FMUL R50, R4, R70 ;  /* 0x0000004604327220 */ /* 0x000fe20000400000 */
[----:B------:R-:W-:Y:S01]  /*ce20*/  FMUL R47, R5, R71 ;  /* 0x00000047052f7220 */ /* 0x000fe20000400000 */
[----:B--2---:R-:W-:Y:S01]  /*ce30*/  LOP3.LUT R141, R141, 0x4, RZ, 0xc0, !PT ;  /* 0x000000048d8d7812 */ /* 0x004fe200078ec0ff */
        /* <DEDUP_REMOVED lines=9> */
[----:B------:R-:W-:Y:S01]  /*ced0*/  F2FP.SATFINITE.E4M3.F32.PACK_AB_MERGE_C R42, R42, R46, R18 ;  /* 0x0000002e2a2a723e */ /* 0x000fe20004807012 */
[----:B------:R-:W-:Y:S01]  /*cee0*/  USHF.L.U32 UR8, UR50, 0xd, URZ ;  /* 0x0000000d32087899 */ /* 0x000fe200080006ff */
[----:B------:R-:W-:Y:S01]  /*cef0*/  F2FP.SATFINITE.E4M3.F32.PACK_AB_MERGE_C R43, R39, R43, R17 ;  /* 0x0000002b272b723e */ /* 0x000fe20004807011 */
[----:B------:R-:W-:Y:S01]  /*cf00*/  FMUL R34, R20, R93 ;  /* 0x0000005d14227220 */ /* 0x000fe20000400000 */
[----:B------:R-:W-:Y:S01]  /*cf10*/  FMUL R27, R24, R96 ;  /* 0x00000060181b7220 */ /* 0x000fe20000400000 */
[----:B------:R-:W-:Y:S01]  /*cf20*/  FMUL R26, R25, R98 ;  /* 0x00000062191a7220 */ /* 0x000fe20000400000 */
[----:B------:R-:W-:Y:S01]  /*cf30*/  FMUL R69, R55, R120 ;  /* 0x0000007837457220 */ /* 0x000fe20000400000 */
[----:B------:R-:W-:Y:S01]  /*cf40*/  FMUL R64, R58, R127 ;  /* 0x0000007f3a407220 */ /* 0x000fe20000400000 */
[----:B------:R-:W-:Y:S01]  /*cf50*/  FMUL R58, R62, R128 ;  /* 0x000000803e3a7220 */ /* 0x000fe20000400000 */
[----:B------:R-:W-:Y:S01]  /*cf60*/  FMUL R55, R67, R2 ;  /* 0x0000000243377220 */ /* 0x000fe20000400000 */
[----:B------:R-:W-:Y:S01]  /*cf70*/  FMUL R14, R40, R81 ;  /* 0x00000051280e7220 */ /* 0x000fe20000400000 */
[----:B------:R-:W-:Y:S01]  /*cf80*/  F2FP.SATFINITE.E4M3.F32.PACK_AB_MERGE_C R40, R51, R54, R22 ;  /* 0x000000363328723e */ /* 0x000fe20004807016 */
[----:B------:R-:W-:Y:S01]  /*cf90*/  FMUL R13, R41, R110 ;  /* 0x0000006e290d7220 */ /* 0x000fe20000400000 */
[----:B------:R-:W-:Y:S01]  /*cfa0*/  F2FP.SATFINITE.E4M3.F32.PACK_AB_MERGE_C R41, R47, R50, R21 ;  /* 0x000000322f29723e */ /* 0x000fe20004807015 */
[----:B------:R-:W-:Y:S01]  /*cfb0*/  FMUL R24, R29, R101 ;  /* 0x000000651d187220 */ /* 0x000fe20000400000 */
[----:B------:R-:W-:Y:S01]  /*cfc0*/  F2FP.SATFINITE.E4M3.F32.PACK_AB_MERGE_C R29, R30, R34, R15 ;  /* 0x000000221e1d723e */ /* 0x000fe2000480700f */
[----:B------:R-:W-:Y:S01]  /*cfd0*/  FMUL R2, R37, R107 ;  /* 0x0000006b25027220 */ /* 0x000fe20000400000 */
[----:B------:R-:W-:Y:S01]  /*cfe0*/  F2FP.SATFINITE.E4M3.F32.PACK_AB_MERGE_C R30, R26, R27, R0 ;  /* 0x0000001b1a1e723e */ /* 0x000fe20004807000 */
[----:B------:R1:W-:Y:S01]  /*cff0*/  STS.128 [R243+UR8+0x8000], R40 ;  /* 0x00800028f3007988 */ /* 0x0003e20008000c08 */
[----:B------:R-:W-:Y:S01]  /*d000*/  F2FP.SATFINITE.E4M3.F32.PACK_AB_MERGE_C R37, R55, R58, RZ ;  /* 0x0000003a3725723e */ /* 0x000fe200048070ff */
[----:B------:R-:W-:Y:S01]  /*d010*/  FMUL R4, R60, R112 ;  /* 0x000000703c047220 */ /* 0x000fe20000400000 */
[----:B------:R-:W-:Y:S01]  /*d020*/  IADD3 R0, PT, PT, R243, UR8, RZ ;  /* 0x00000008f3007c10 */ /* 0x000fe2000fffe0ff */
[----:B------:R-:W-:Y:S01]  /*d030*/  FMUL R3, R61, R125 ;  /* 0x0000007d3d037220 */ /* 0x000fe20000400000 */
[----:B------:R-:W-:Y:S01]  /*d040*/  FMUL R86, R38, R108 ;  /* 0x0000006c26567220 */ /* 0x000fe20000400000 */
[----:B------:R-:W-:Y:S01]  /*d050*/  FMUL R38, R16, R74 ;  /* 0x0000004a10267220 */ /* 0x000fe20000400000 */
[----:B------:R-:W-:Y:S01]  /*d060*/  F2FP.SATFINITE.E4M3.F32.PACK_AB_MERGE_C R16, R131, R132, RZ ;  /* 0x000000848310723e */ /* 0x000fe200048070ff */
[----:B------:R-:W-:Y:S01]  /*d070*/  FMUL R25, R28, R100 ;  /* 0x000000641c197220 */ /* 0x000fe20000400000 */
[----:B------:R-:W-:Y:S01]  /*d080*/  F2FP.SATFINITE.E4M3.F32.PACK_AB_MERGE_C R15, R3, R4, R37 ;  /* 0x00000004030f723e */ /* 0x000fe20004807025 */
[----:B------:R-:W-:Y:S01]  /*d090*/  IMAD R3, R142, -0x10, R0 ;  /* 0xfffffff08e037824 */ /* 0x000fe200078e0200 */
[----:B------:R-:W-:Y:S01]  /*d0a0*/  F2FP.SATFINITE.E4M3.F32.PACK_AB_MERGE_C R28, R35, R38, R16 ;  /* 0x00000026231c723e */ /* 0x000fe20004807010 */
[----:B------:R-:W-:Y:S01]  /*d0b0*/  FMUL R20, R33, R79 ;  /* 0x0000004f21147220 */ /* 0x000fe20000400000 */
[----:B------:R-:W-:Y:S01]  /*d0c0*/  F2FP.SATFINITE.E4M3.F32.PACK_AB_MERGE_C R31, R24, R25, R31 ;  /* 0x00000019181f723e */ /* 0x000fe2000480701f */
[----:B------:R-:W-:Y:S01]  /*d0d0*/  FMUL R19, R36, R80 ;  /* 0x0000005024137220 */ /* 0x000fe20000400000 */
[----:B------:R-:W-:Y:S01]  /*d0e0*/  F2FP.SATFINITE.E4M3.F32.PACK_AB_MERGE_C R33, R84, R86, RZ ;  /* 0x000000565421723e */ /* 0x000fe200048070ff */
[----:B------:R-:W-:Y:S01]  /*d0f0*/  FMUL R23, R32, R103 ;  /* 0x0000006720177220 */ /* 0x000fe20000400000 */
[----:B------:R-:W-:Y:S01]  /*d100*/  FMUL R12, R44, R82 ;  /* 0x000000522c0c7220 */ /* 0x000fe20000400000 */
[----:B------:R1:W-:Y:S01]  /*d110*/  STS.128 [R3+0x8010], R28 ;  /* 0x0080101c03007388 */ /* 0x0003e20000000c00 */
[----:B------:R-:W-:Y:S01]  /*d120*/  F2FP.SATFINITE.E4M3.F32.PACK_AB_MERGE_C R32, R87, R89, RZ ;  /* 0x000000595720723e */ /* 0x000fe200048070ff */
[----:B------:R-:W-:Y:S01]  /*d130*/  FMUL R11, R45, R114 ;  /* 0x000000722d0b7220 */ /* 0x000fe20000400000 */
[----:B------:R-:W-:Y:S01]  /*d140*/  FMUL R9, R49, R118 ;  /* 0x0000007631097220 */ /* 0x000fe20000400000 */
[----:B------:R-:W-:Y:S01]  /*d150*/  F2FP.SATFINITE.E4M3.F32.PACK_AB_MERGE_C R36, R78, R83, RZ ;  /* 0x000000534e24723e */ /* 0x000fe200048070ff */
[----:B------:R-:W-:Y:S01]  /*d160*/  FMUL R65, R59, R123 ;  /* 0x0000007b3b417220 */ /* 0x000fe20000400000 */
[----:B------:R-:W-:Y:S01]  /*d170*/  F2FP.SATFINITE.E4M3.F32.PACK_AB_MERGE_C R49, R76, R77, RZ ;  /* 0x0000004d4c31723e */ /* 0x000fe200048070ff */
[----:B------:R-:W-:Y:S01]  /*d180*/  FMUL R59, R63, R97 ;  /* 0x000000613f3b7220 */ /* 0x000fe20000400000 */
[----:B------:R-:W-:Y:S01]  /*d190*/  F2FP.SATFINITE.E4M3.F32.PACK_AB_MERGE_C R17, R2, R19, R33 ;  /* 0x000000130211723e */ /* 0x000fe20004807021 */
[----:B------:R-:W-:Y:S01]  /*d1a0*/  FMUL R10, R48, R117 ;  /* 0x00000075300a7220 */ /* 0x000fe20000400000 */
[----:B------:R-:W-:Y:S01]  /*d1b0*/  IADD3 R2, PT, PT, R0, 0x8000, RZ ;  /* 0x0000800000027810 */ /* 0x000fe20007ffe0ff */
[----:B------:R-:W-:Y:S01]  /*d1c0*/  IMAD R0, R141, -0x10, R0 ;  /* 0xfffffff08d007824 */ /* 0x000fe200078e0200 */
[----:B------:R-:W-:Y:S01]  /*d1d0*/  F2FP.SATFINITE.E4M3.F32.PACK_AB_MERGE_C R16, R20, R23, R32 ;  /* 0x000000171410723e */ /* 0x000fe20004807020 */
[----:B------:R-:W2:Y:S01]  /*d1e0*/  S2R R141, SR_TID.X ;  /* 0x00000000008d7919 */ /* 0x000ea20000002100 */
[----:B------:R-:W-:Y:S01]  /*d1f0*/  F2FP.SATFINITE.E4M3.F32.PACK_AB_MERGE_C R18, R13, R14, R36 ;  /* 0x0000000e0d12723e */ /* 0x000fe20004807024 */
[----:B------:R-:W-:Y:S01]  /*d200*/  FMUL R8, R52, R121 ;  /* 0x0000007934087220 */ /* 0x000fe20000400000 */
[----:B------:R-:W-:Y:S01]  /*d210*/  F2FP.SATFINITE.E4M3.F32.PACK_AB_MERGE_C R19, R11, R12, R49 ;  /* 0x0000000c0b13723e */ /* 0x000fe20004807031 */
[----:B------:R-:W-:Y:S01]  /*d220*/  FMUL R7, R53, R122 ;  /* 0x0000007a35077220 */ /* 0x000fe20000400000 */
[----:B------:R-:W-:Y:S01]  /*d230*/  FMUL R6, R56, R124 ;  /* 0x0000007c38067220 */ /* 0x000fe20000400000 */
[----:B------:R-:W-:Y:S01]  /*d240*/  FMUL R5, R57, R126 ;  /* 0x0000007e39057220 */ /* 0x000fe20000400000 */
[----:B------:R-:W-:Y:S01]  /*d250*/  IMAD R2, R142, -0x10, R2 ;  /* 0xfffffff08e027824 */ /* 0x000fe200078e0202 */
[----:B------:R1:W-:Y:S01]  /*d260*/  STS.128 [R0+0x8020], R16 ;  /* 0x0080201000007388 */ /* 0x0003e20000000c00 */
[----:B------:R-:W-:Y:S01]  /*d270*/  F2FP.SATFINITE.E4M3.F32.PACK_AB_MERGE_C R48, R69, R75, RZ ;  /* 0x0000004b4530723e */ /* 0x000fe200048070ff */
[----:B------:R-:W-:Y:S05]  /*d280*/  WARPSYNC.ALL ;  /* 0x0000000000007948 */ /* 0x000fea0003800000 */
[----:B------:R-:W-:Y:S01]  /*d290*/  F2FP.SATFINITE.E4M3.F32.PACK_AB_MERGE_C R45, R65, R68, RZ ;  /* 0x00000044412d723e */ /* 0x000fe200048070ff */
[----:B------:R-:W-:Y:S01]  /*d2a0*/  BSSY.RECONVERGENT B0, `(.L_x_295) ;  /* 0x000001e000007945 */ /* 0x000fe20003800200 */
[----:B------:R-:W-:Y:S02]  /*d2b0*/  F2FP.SATFINITE.E4M3.F32.PACK_AB_MERGE_C R44, R59, R64, RZ ;  /* 0x000000403b2c723e */ /* 0x000fe400048070ff */
[----:B------:R-:W-:Y:S02]  /*d2c0*/  F2FP.SATFINITE.E4M3.F32.PACK_AB_MERGE_C R12, R9, R10, R48 ;  /* 0x0000000a090c723e */ /* 0x000fe40004807030 */
[----:B------:R-:W-:Y:S02]  /*d2d0*/  F2FP.SATFINITE.E4M3.F32.PACK_AB_MERGE_C R13, R7, R8, R45 ;  /* 0x00000008070d723e */ /* 0x000fe4000480702d */
[----:B------:R-:W-:Y:S02]  /*d2e0*/  F2FP.SATFINITE.E4M3.F32.PACK_AB_MERGE_C R14, R5, R6, R44 ;  /* 0x00000006050e723e */ /* 0x000fe4000480702c */
[----:B------:R-:W-:Y:S05]  /*d2f0*/  LEA R2, R252, R2, 0x4 ;  /* 0x00000002fc027211 */ /* 0x000fea00078e20ff */
[----:B------:R1:W-:Y:S01]  /*d300*/  STS.128 [R2+0x10], R12 ;  /* 0x0000100c02007388 */ /* 0x0003e20000000c00 */
[----:B--2---:R-:W-:Y:S04]  /*d310*/  LOP3.LUT R141, R141, 0x60, RZ, 0xc0, !PT ;  /* 0x000000608d8d7812 */ /* 0x004fe800078ec0ff */
[----:B------:R-:W-:Y:S01]  /*d320*/  ISETP.NE.AND P0, PT, R141, RZ, PT ;  /* 0x000000ff8d00720c */ /* 0x000fe20003f05270 */
[----:B------:R-:W-:Y:S01]  /*d330*/  @!PT LDS RZ, [RZ] ;  /* 0x00000000fffff984 */ /* 0x000fe20000000800 */
[----:B------:R-:W-:Y:S01]  /*d340*/  @!PT LDS RZ, [RZ] ;  /* 0x00000000fffff984 */ /* 0x000fe20000000800 */
[----:B------:R-:W-:Y:S01]  /*d350*/  @!PT LDS RZ, [RZ] ;  /* 0x00000000fffff984 */ /* 0x000fe20000000800 */
[----:B------:R-:W-:Y:S01]  /*d360*/  @!PT LDS RZ, [RZ] ;  /* 0x00000000fffff984 */ /* 0x000fe20000000800 */
[----:B------:R2:W-:Y:S06]  /*d370*/  MEMBAR.ALL.CTA ;  /* 0x0000000000007992 */ /* 0x0005ec0000008000 */
[----:B--2---:R-:W2:Y:S02]  /*d380*/  FENCE.VIEW.ASYNC.S ;  /* 0x00000000000073c6 */ /* 0x004ea40000000000 */
[----:B--2---:R-:W-:Y:S06]  /*d390*/  BAR.SYNC.DEFER_BLOCKING 0x1, 0x80 ;  /* 0x0042000000007b1d */ /* 0x004fec0000010000 */
[----:B------:R-:W-:Y:S05]  /*d3a0*/  @P0 BRA `(.L_x_296) ;  /* 0x0000000000340947 */ /* 0x000fea0003800000 */
[----:B------:R-:W-:Y:S01]  /*d3b0*/  UIADD3 UR10, UP0, UPT, UR54, 0x680, URZ ;  /* 0x00000680360a7890 */ /* 0x000fe2000ff1e0ff */
[----:B------:R-:W-:Y:S01]  /*d3c0*/  R2UR UR6, R248 ;  /* 0x00000000f80672ca */ /* 0x000fe200000e0000 */
[----:B------:R-:W-:Y:S01]  /*d3d0*/  UIADD3 UR4, UPT, UPT, UR44, 0x8200, UR8 ;  /* 0x000082002c047890 */ /* 0x000fe2000fffe008 */
[----:B------:R-:W-:Y:S01]  /*d3e0*/  PLOP3.LUT P0, PT, PT, PT, PT, 0x80, 0x8 ;  /* 0x000000000008781c */ /* 0x000fe20003f0f070 */
[----:B------:R-:W-:Y:S01]  /*d3f0*/  UIADD3.X UR11, UPT, UPT, URZ, UR55, URZ, UP0, !UPT ;  /* 0x00000037ff0b7290 */ /* 0x000fe200087fe4ff */
[----:B-1----:R-:W-:Y:S11]  /*d400*/  IMAD.IADD R0, R250, 0x1, R170 ;  /* 0x00000001fa007824 */ /* 0x002ff600078e02aa */
.L_x_297:
[----:B------:R-:W-:Y:S02]  /*d410*/  PLOP3.LUT P1, PT, P1, P0, PT, 0xf2, 0x2f ;  /* 0x00000000002f781c */ /* 0x000fe40000f21e72 */
[----:B------:R-:W-:Y:S01]  /*d420*/  @P0 R2UR P1, UR5, R0 ;  /* 0x00000000000502ca */ /* 0x000fe20000020000 */
[----:B------:R-:W-:Y:S07]  /*d430*/  UMOV UR7, UR36 ;  /* 0x0000002400077c82 */ /* 0x000fee0008000000 */
[----:B------:R-:W-:Y:S05]  /*d440*/  @P0 PLOP3.LUT P0, PT, P1, PT, PT, 0x80, 0x8 ;  /* 0x000000000008081c */ /* 0x000fea0000f0f070 */
[----:B------:R1:W-:Y:S08]  /*d450*/  UTMASTG.3D [UR4], [UR10] ;  /* 0x000000040a0073b5 */ /* 0x0003f00008010000 */
[----:B-1----:R-:W-:Y:S05]  /*d460*/  @P0 BRA.U.ANY `(.L_x_297) ;  /* 0xfffffffd00e80947 */ /* 0x002fea000393ffff */
[----:B------:R0:W-:Y:S02]  /*d470*/  UTMACMDFLUSH ;  /* 0x00000000000079b7 */ /* 0x0001e40000000000 */
.L_x_296:
[----:B------:R-:W-:Y:S05]  /*d480*/  BSYNC.RECONVERGENT B0 ;  /* 0x0000000000007941 */ /* 0x000fea0003800200 */
.L_x_295:
[----:B------:R-:W-:Y:S01]  /*d490*/  UIADD3 UR50, UPT, UPT, UR50, 0x1, URZ ;  /* 0x0000000132327890 */ /* 0x000fe2000fffe0ff */
[----:B-1----:R-:W1:Y:S01]  /*d4a0*/  S2R R0, SR_TID.X ;  /* 0x0000000000007919 */ /* 0x002e620000002100 */
[----:B------:R-:W-:Y:S02]  /*d4b0*/  BSSY.RECONVERGENT B0, `(.L_x_298) ;  /* 0x0000008000007945 */ /* 0x000fe40003800200 */
[----:B------:R-:W-:Y:S04]  /*d4c0*/  UISETP.NE.AND UP0, UPT, UR50, 0x2, UPT ;  /* 0x000000023200788c */ /* 0x000fe8000bf05270 */
[----:B------:R-:W-:Y:S01]  /*d4d0*/  USEL UR50, UR50, URZ, UP0 ;  /* 0x000000ff32327287 */ /* 0x000fe20008000000 */
[----:B-1----:R-:W-:Y:S04]  /*d4e0*/  LOP3.LUT R0, R0, 0x60, RZ, 0xc0, !PT ;  /* 0x0000006000007812 */ /* 0x002fe800078ec0ff */
[----:B------:R-:W-:Y:S11]  /*d4f0*/  ISETP.NE.AND P0, PT, R0, RZ, PT ;  /* 0x000000ff0000720c */ /* 0x000ff60003f05270 */
[----:B------:R-:W-:Y:S02]  /*d500*/  @!UPT UIADD3 URZ, UPT, UPT, URZ, URZ, URZ ;  /* 0x000000fffffff290 */ /* 0x000fe4000fffe0ff */
[----:B------:R-:W-:Y:S05]  /*d510*/  @P0 BRA `(.L_x_299) ;  /* 0x0000000000040947 */ /* 0x000fea0003800000 */
[----:B------:R-:W-:Y:S04]  /*d520*/  DEPBAR.LE SB0, 0x1 ;  /* 0x000080400000791a */ /* 0x000fe80000000000 */
.L_x_299:
[----:B------:R-:W-:Y:S05]  /*d530*/  BSYNC.RECONVERGENT B0 ;  /* 0x0000000000007941 */ /* 0x000fea0003800200 */
.L_x_298:
[----:B------:R-:W-:Y:S01]  /*d540*/  BAR.SYNC.DEFER_BLOCKING 0x1, 0x80 ;  /* 0x0042000000007b1d */ /* 0x000fe20000010000 */
[----:B------:R-:W-:Y:S04]  /*d550*/  ISETP.NE.AND P3, PT, R245, RZ, PT ;  /* 0x000000fff500720c */ /* 0x000fe80003f65270 */
[C---:B------:R-:W-:Y:S01]  /*d560*/  ISETP.EQ.OR P2, PT, R151.reuse, 0x3, P3 ;  /* 0x000000039700780c */ /* 0x040fe20001f42670 */
[----:B------:R-:W-:Y:S01]  /*d570*/  VIADD R151, R151, 0x1 ;  /* 0x0000000197977836 */ /* 0x000fe20000000000 */
[----:B------:R-:W-:Y:S04]  /*d580*/  SEL R240, R240, 0x1, P3 ;  /* 0x00000001f0f07807 */ /* 0x000fe80001800000 */
[----:B------:R-:W-:Y:S07]  /*d590*/  ISETP.NE.AND P0, PT, R151, 0x4, PT ;  /* 0x000000049700780c */ /* 0x000fee0003f05270 */
[----:B------:R-:W-:Y:S02]  /*d5a0*/  @!P2 LEA R2, R223, UR44, 0x3 ;  /* 0x0000002cdf02ac11 */ /* 0x000fe4000f8e18ff */
[----:B------:R-:W-:Y:S04]  /*d5b0*/  @!P2 SHF.L.U32 R0, R241, 0x1f, RZ ;  /* 0x0000001ff100a819 */ /* 0x000fe800000006ff */
[----:B------:R-:W1:Y:S02]  /*d5c0*/  @!P2 SYNCS.PHASECHK.TRANS64.TRYWAIT P1, [R2+URZ+0x70], R0 ;  /* 0x000070000200a5a7 */ /* 0x000e6400080211ff */
[----:B-1----:R-:W-:Y:S01]  /*d5d0*/  @!P2 SEL R240, RZ, 0x1, !P1 ;  /* 0x00000001fff0a807 */ /* 0x002fe20004800000 */
[----:B------:R-:W-:Y:S06]  /*d5e0*/  @P0 BRA `(.L_x_300) ;  /* 0xffffff8000840947 */ /* 0x000fec000383ffff */
[----:B------:R-:W2:Y:S04]  /*d5f0*/  LDL.LU.64 R4, [R1] ;  /* 0x0000000001047983 */ /* 0x000ea80000300a00 */
[----:B------:R-:W2:Y:S01]  /*d600*/  LDL.LU.64 R6, [R1+0x8] ;  /* 0x0000080001067983 */ /* 0x000ea20000300a00 */
[----:B------:R-:W-:Y:S01]  /*d610*/  UISETP.NE.AND UP0, UPT, UR56, 0x2, UPT ;  /* 0x000000023800788c */ /* 0x000fe2000bf05270 */
[----:B------:R-:W-:Y:S01]  /*d620*/  IMAD.MOV.U32 R223, RZ, RZ, R242 ;  /* 0x000000ffffdf7224 */ /* 0x000fe200078e00f2 */
[----:B------:R-:W-:Y:S01]  /*d630*/  UIADD3 UR5, UPT, UPT, UR47, UR39, URZ ;  /* 0x000000272f057290 */ /* 0x000fe2000fffe0ff */
[----:B------:R-:W-:Y:S01]  /*d640*/  IMAD.MOV.U32 R241, RZ, RZ, R246 ;  /* 0x000000fffff17224 */ /* 0x000fe200078e00f6 */
[----:B------:R-:W-:Y:S02]  /*d650*/  UIADD3 UR4, UPT, UPT, UR48, UR40, URZ ;  /* 0x0000002830047290 */ /* 0x000fe4000fffe0ff */
[----:B------:R-:W-:-:S02]  /*d660*/  USEL UR6, URZ, 0x1, UP0 ;  /* 0x00000001ff067887 */ /* 0x000fc40008000000 */
[----:B------:R-:W-:Y:S01]  /*d670*/  USEL UR56, UR56, URZ, UP0 ;  /* 0x000000ff38387287 */ /* 0x000fe20008000000 */
[----:B------:R-:W-:Y:S01]  /*d680*/  MOV R18, UR5 ;  /* 0x0000000500127c02 */ /* 0x000fe20008000f00 */
[----:B------:R-:W-:Y:S01]  /*d690*/  ULOP3.LUT UR51, UR51, UR6, URZ, 0x3c, !UPT ;  /* 0x0000000633337292 */ /* 0x000fe2000f8e3cff */
[----:B------:R-:W-:Y:S01]  /*d6a0*/  MOV R19, UR4 ;  /* 0x0000000400137c02 */ /* 0x000fe20008000f00 */
[----:B------:R-:W-:Y:S01]  /*d6b0*/  UMOV UR36, UR49 ;  /* 0x0000003100247c82 */ /* 0x000fe20008000000 */
[----:B--2---:R-:W-:-:S13]  /*d6c0*/  LOP3.LUT P0, RZ, R6, 0x1, RZ, 0xc0, !PT ;  /* 0x0000000106ff7812 */ /* 0x004fda000780c0ff */
[----:B------:R-:W-:Y:S05]  /*d6d0*/  @P0 BRA `(.L_x_301) ;  /* 0xffffff7000d00947 */ /* 0x000fea000383ffff */
[----:B------:R-:W-:Y:S05]  /*d6e0*/  EXIT ;  /* 0x000000000000794d */ /* 0x000fea0003800000 */
.L_x_19:
[----:B---3--:R3:W4:Y:S02]  /*d6f0*/  SYNCS.PHASECHK.TRANS64.TRYWAIT P0, [R2+URZ+0x110], R3 ;  /* 0x00011003020075a7 */ /* 0x00872400080011ff */
[----:B----4-:R-:W-:Y:S05]  /*d700*/  @!P0 NANOSLEEP.SYNCS 0x989680 ;  /* 0x009896800000895d */ /* 0x010fea0003900000 */
[----:B------:R-:W4:Y:S02]  /*d710*/  @!P0 SYNCS.PHASECHK.TRANS64 P0, [R2+URZ+0x110], R3 ;  /* 0x00011003020085a7 */ /* 0x000f2400080010ff */
[----:B----4-:R-:W-:Y:S05]  /*d720*/  @!P0 BRA `(.L_x_19) ;  /* 0xfffffffc00f08947 */ /* 0x010fea000383ffff */
[----:B------:R-:W-:Y:S05]  /*d730*/  BRA `(.L_x_302) ;  /* 0xffffff3c00b87947 */ /* 0x000fea000383ffff */
.L_x_22:
[----:B------:R-:W-:-:S07]  /*d740*/  MOV R4, UR33 ;  /* 0x0000002100047c02 */ /* 0x000fce0008000f00 */
.L_x_303:
[----:B--2---:R2:W3:Y:S02]  /*d750*/  SYNCS.PHASECHK.TRANS64.TRYWAIT P0, [R4+URZ+0x38], R2 ;  /* 0x00003802040075a7 */ /* 0x0044e400080011ff */
[----:B---3--:R-:W-:Y:S05]  /*d760*/  @!P0 NANOSLEEP.SYNCS 0x989680 ;  /* 0x009896800000895d */ /* 0x008fea0003900000 */
[----:B------:R-:W3:Y:S02]  /*d770*/  @!P0 SYNCS.PHASECHK.TRANS64 P0, [R4+URZ+0x38], R2 ;  /* 0x00003802040085a7 */ /* 0x000ee400080010ff */
[----:B---3--:R-:W-:Y:S05]  /*d780*/  @!P0 BRA `(.L_x_303) ;  /* 0xfffffffc00f08947 */ /* 0x008fea000383ffff */
[----:B------:R-:W-:Y:S05]  /*d790*/  BRA `(.L_x_21) ;  /* 0xffffff4000087947 */ /* 0x000fea000383ffff */
.L_x_28:
[----:B------:R-:W-:-:S07]  /*d7a0*/  MOV R4, UR17 ;  /* 0x0000001100047c02 */ /* 0x000fce0008000f00 */
.L_x_304:
[----:B-1----:R1:W2:Y:S02]  /*d7b0*/  SYNCS.PHASECHK.TRANS64.TRYWAIT P0, [R4+URZ+0x38], R2 ;  /* 0x00003802040075a7 */ /* 0x0022a400080011ff */
[----:B--2---:R-:W-:Y:S05]  /*d7c0*/  @!P0 NANOSLEEP.SYNCS 0x989680 ;  /* 0x009896800000895d */ /* 0x004fea0003900000 */
[----:B------:R-:W2:Y:S02]  /*d7d0*/  @!P0 SYNCS.PHASECHK.TRANS64 P0, [R4+URZ+0x38], R2 ;  /* 0x00003802040085a7 */ /* 0x000ea400080010ff */
[----:B--2---:R-:W-:Y:S05]  /*d7e0*/  @!P0 BRA `(.L_x_304) ;  /* 0xfffffffc00f08947 */ /* 0x004fea000383ffff */
[----:B------:R-:W-:Y:S05]  /*d7f0*/  BRA `(.L_x_27) ;  /* 0xffffff4000b47947 */ /* 0x000fea000383ffff */
.L_x_32:
[----:B-1----:R1:W2:Y:S02]  /*d800*/  SYNCS.PHASECHK.TRANS64.TRYWAIT P0, [R3+URZ+0xc0], R2 ;  /* 0x0000c002030075a7 */ /* 0x0022a400080011ff */
[----:B--2---:R-:W-:Y:S05]  /*d810*/  @!P0 NANOSLEEP.SYNCS 0x989680 ;  /* 0x009896800000895d */ /* 0x004fea0003900000 */
[----:B------:R-:W2:Y:S02]  /*d820*/  @!P0 SYNCS.PHASECHK.TRANS64 P0, [R3+URZ+0xc0], R2 ;  /* 0x0000c002030085a7 */ /* 0x000ea400080010ff */
[----:B--2---:R-:W-:Y:S05]  /*d830*/  @!P0 BRA `(.L_x_32) ;  /* 0xfffffffc00f08947 */ /* 0x004fea000383ffff */
[----:B------:R-:W-:Y:S05]  /*d840*/  BRA `(.L_x_305) ;  /* 0xffffff4400447947 */ /* 0x000fea000383ffff */
.L_x_36:
[----:B------:R-:W-:-:S07]  /*d850*/  MOV R3, UR5 ;  /* 0x0000000500037c02 */ /* 0x000fce0008000f00 */
.L_x_306:
[----:B-1----:R1:W2:Y:S02]  /*d860*/  SYNCS.PHASECHK.TRANS64.TRYWAIT P0, [R3+URZ], R2 ;  /* 0x00000002030075a7 */ /* 0x0022a400080011ff */
[----:B--2---:R-:W-:Y:S05]  /*d870*/  @!P0 NANOSLEEP.SYNCS 0x989680 ;  /* 0x009896800000895d */ /* 0x004fea0003900000 */
[----:B------:R-:W2:Y:S02]  /*d880*/  @!P0 SYNCS.PHASECHK.TRANS64 P0, [R3+URZ], R2 ;  /* 0x00000002030085a7 */ /* 0x000ea400080010ff */
[----:B--2---:R-:W-:Y:S05]  /*d890*/  @!P0 BRA `(.L_x_306) ;  /* 0xfffffffc00f08947 */ /* 0x004fea000383ffff */
[----:B------:R-:W-:Y:S05]  /*d8a0*/  BRA `(.L_x_307) ;  /* 0xffffff4800b07947 */ /* 0x000fea000383ffff */
.L_x_37:
[----:B------:R-:W-:-:S07]  /*d8b0*/  MOV R3, UR5 ;  /* 0x0000000500037c02 */ /* 0x000fce0008000f00 */
.L_x_308:
[----:B-1----:R1:W2:Y:S02]  /*d8c0*/  SYNCS.PHASECHK.TRANS64.TRYWAIT P0, [R3+URZ], R2 ;  /* 0x00000002030075a7 */ /* 0x0022a400080011ff */
[----:B--2---:R-:W-:Y:S05]  /*d8d0*/  @!P0 NANOSLEEP.SYNCS 0x989680 ;  /* 0x009896800000895d */ /* 0x004fea0003900000 */
[----:B------:R-:W2:Y:S02]  /*d8e0*/  @!P0 SYNCS.PHASECHK.TRANS64 P0, [R3+URZ], R2 ;  /* 0x00000002030085a7 */ /* 0x000ea400080010ff */
[----:B--2---:R-:W-:Y:S05]  /*d8f0*/  @!P0 BRA `(.L_x_308) ;  /* 0xfffffffc00f08947 */ /* 0x004fea000383ffff */
[----:B------:R-:W-:Y:S05]  /*d900*/  BRA `(.L_x_309) ;  /* 0xffffff4800bc7947 */ /* 0x000fea000383ffff */
.L_x_38:
[----:B------:R-:W-:-:S07]  /*d910*/  MOV R3, UR5 ;  /* 0x0000000500037c02 */ /* 0x000fce0008000f00 */
.L_x_310:
[----:B-1----:R1:W2:Y:S02]  /*d920*/  SYNCS.PHASECHK.TRANS64.TRYWAIT P0, [R3+URZ], R2 ;  /* 0x00000002030075a7 */ /* 0x0022a400080011ff */
[----:B--2---:R-:W-:Y:S05]  /*d930*/  @!P0 NANOSLEEP.SYNCS 0x989680 ;  /* 0x009896800000895d */ /* 0x004fea0003900000 */
[----:B------:R-:W2:Y:S02]  /*d940*/  @!P0 SYNCS.PHASECHK.TRANS64 P0, [R3+URZ], R2 ;  /* 0x00000002030085a7 */ /* 0x000ea400080010ff */
[----:B--2---:R-:W-:Y:S05]  /*d950*/  @!P0 BRA `(.L_x_310) ;  /* 0xfffffffc00f08947 */ /* 0x004fea000383ffff */
[----:B------:R-:W-:Y:S05]  /*d960*/  BRA `(.L_x_311) ;  /* 0xffffff4800c87947 */ /* 0x000fea000383ffff */
.L_x_39:
[----:B------:R-:W-:-:S07]  /*d970*/  MOV R3, UR5 ;  /* 0x0000000500037c02 */ /* 0x000fce0008000f00 */
.L_x_312:
[----:B-1----:R1:W2:Y:S02]  /*d980*/  SYNCS.PHASECHK.TRANS64.TRYWAIT P0, [R3+URZ], R2 ;  /* 0x00000002030075a7 */ /* 0x0022a400080011ff */
[----:B--2---:R-:W-:Y:S05]  /*d990*/  @!P0 NANOSLEEP.SYNCS 0x989680 ;  /* 0x009896800000895d */ /* 0x004fea0003900000 */
[----:B------:R-:W2:Y:S02]  /*d9a0*/  @!P0 SYNCS.PHASECHK.TRANS64 P0, [R3+URZ], R2 ;  /* 0x00000002030085a7 */ /* 0x000ea400080010ff */
[----:B--2---:R-:W-:Y:S05]  /*d9b0*/  @!P0 BRA `(.L_x_312) ;  /* 0xfffffffc00f08947 */ /* 0x004fea000383ffff */
[----:B------:R-:W-:Y:S05]  /*d9c0*/  BRA `(.L_x_313) ;  /* 0xffffff4800d47947 */ /* 0x000fea000383ffff */
.L_x_40:
[----:B------:R-:W-:-:S07]  /*d9d0*/  MOV R3, UR5 ;  /* 0x0000000500037c02 */ /* 0x000fce0008000f00 */
.L_x_314:
[----:B-1----:R1:W2:Y:S02]  /*d9e0*/  SYNCS.PHASECHK.TRANS64.TRYWAIT P0, [R3+URZ], R2 ;  /* 0x00000002030075a7 */ /* 0x0022a400080011ff */
[----:B--2---:R-:W-:Y:S05]  /*d9f0*/  @!P0 NANOSLEEP.SYNCS 0x989680 ;  /* 0x009896800000895d */ /* 0x004fea0003900000 */
[----:B------:R-:W2:Y:S02]  /*da00*/  @!P0 SYNCS.PHASECHK.TRANS64 P0, [R3+URZ], R2 ;  /* 0x00000002030085a7 */ /* 0x000ea400080010ff */
[----:B--2---:R-:W-:Y:S05]  /*da10*/  @!P0 BRA `(.L_x_314) ;  /* 0xfffffffc00f08947 */ /* 0x004fea000383ffff */
[----:B------:R-:W-:Y:S05]  /*da20*/  BRA `(.L_x_315) ;  /* 0xffffff4800e07947 */ /* 0x000fea000383ffff */
.L_x_41:
[----:B------:R-:W-:-:S07]  /*da30*/  MOV R3, UR5 ;  /* 0x0000000500037c02 */ /* 0x000fce0008000f00 */
.L_x_316:
[----:B-1----:R1:W2:Y:S02]  /*da40*/  SYNCS.PHASECHK.TRANS64.TRYWAIT P0, [R3+URZ], R2 ;  /* 0x00000002030075a7 */ /* 0x0022a400080011ff */
[----:B--2---:R-:W-:Y:S05]  /*da50*/  @!P0 NANOSLEEP.SYNCS 0x989680 ;  /* 0x009896800000895d */ /* 0x004fea0003900000 */
[----:B------:R-:W2:Y:S02]  /*da60*/  @!P0 SYNCS.PHASECHK.TRANS64 P0, [R3+URZ], R2 ;  /* 0x00000002030085a7 */ /* 0x000ea400080010ff */
[----:B--2---:R-:W-:Y:S05]  /*da70*/  @!P0 BRA `(.L_x_316) ;  /* 0xfffffffc00f08947 */ /* 0x004fea000383ffff */
[----:B------:R-:W-:Y:S05]  /*da80*/  BRA `(.L_x_317) ;  /* 0xffffff4800ec7947 */ /* 0x000fea000383ffff */
.L_x_44:
[----:B--2---:R2:W3:Y:S02]  /*da90*/  SYNCS.PHASECHK.TRANS64.TRYWAIT P0, [R0+URZ+0x100], R2 ;  /* 0x00010002000075a7 */ /* 0x0044e400080011ff */
[----:B---3--:R-:W-:Y:S05]  /*daa0*/  @!P0 NANOSLEEP.SYNCS 0x989680 ;  /* 0x009896800000895d */ /* 0x008fea0003900000 */
[----:B------:R-:W3:Y:S02]  /*dab0*/  @!P0 SYNCS.PHASECHK.TRANS64 P0, [R0+URZ+0x100], R2 ;  /* 0x00010002000085a7 */ /* 0x000ee400080010ff */
[----:B---3--:R-:W-:Y:S05]  /*dac0*/  @!P0 BRA `(.L_x_44) ;  /* 0xfffffffc00f08947 */ /* 0x008fea000383ffff */
[----:B------:R-:W-:Y:S05]  /*dad0*/  BRA `(.L_x_318) ;  /* 0xffffff4c00507947 */ /* 0x000fea000383ffff */
.L_x_45:
[----:B------:R-:W-:-:S07]  /*dae0*/  MOV R3, UR5 ;  /* 0x0000000500037c02 */ /* 0x000fce0008000f00 */
.L_x_319:
[----:B--2---:R2:W3:Y:S02]  /*daf0*/  SYNCS.PHASECHK.TRANS64.TRYWAIT P0, [R3+URZ+0xd0], R2 ;  /* 0x0000d002030075a7 */ /* 0x0044e400080011ff */
[----:B---3--:R-:W-:Y:S05]  /*db00*/  @!P0 NANOSLEEP.SYNCS 0x989680 ;  /* 0x009896800000895d */ /* 0x008fea0003900000 */
[----:B------:R-:W3:Y:S02]  /*db10*/  @!P0 SYNCS.PHASECHK.TRANS64 P0, [R3+URZ+0xd0], R2 ;  /* 0x0000d002030085a7 */ /* 0x000ee400080010ff */
[----:B---3--:R-:W-:Y:S05]  /*db20*/  @!P0 BRA `(.L_x_319) ;  /* 0xfffffffc00f08947 */ /* 0x008fea000383ffff */
[----:B------:R-:W-:Y:S05]  /*db30*/  BRA `(.L_x_320) ;  /* 0xffffff4c00607947 */ /* 0x000fea000383ffff */
.L_x_46:
[----:B--2---:R2:W3:Y:S02]  /*db40*/  SYNCS.PHASECHK.TRANS64.TRYWAIT P1, [R0+URZ+0xc0], R2 ;  /* 0x0000c002000075a7 */ /* 0x0044e400080211ff */
[----:B---3--:R-:W-:Y:S05]  /*db50*/  @!P1 NANOSLEEP.SYNCS 0x989680 ;  /* 0x009896800000995d */ /* 0x008fea0003900000 */
[----:B------:R-:W3:Y:S02]  /*db60*/  @!P1 SYNCS.PHASECHK.TRANS64 P1, [R0+URZ+0xc0], R2 ;  /* 0x0000c002000095a7 */ /* 0x000ee400080210ff */
[----:B---3--:R-:W-:Y:S05]  /*db70*/  @!P1 BRA `(.L_x_46) ;  /* 0xfffffffc00f09947 */ /* 0x008fea000383ffff */
[----:B------:R-:W-:Y:S05]  /*db80*/  BRA `(.L_x_321) ;  /* 0xffffff4c00907947 */ /* 0x000fea000383ffff */
.L_x_49:
[----:B------:R-:W-:-:S07]  /*db90*/  MOV R2, UR5 ;  /* 0x0000000500027c02 */ /* 0x000fce0008000f00 */
.L_x_322:
[----:B--2---:R2:W3:Y:S02]  /*dba0*/  SYNCS.PHASECHK.TRANS64.TRYWAIT P0, [R2+URZ+0xd0], R0 ;  /* 0x0000d000020075a7 */ /* 0x0044e400080011ff */
[----:B---3--:R-:W-:Y:S05]  /*dbb0*/  @!P0 NANOSLEEP.SYNCS 0x989680 ;  /* 0x009896800000895d */ /* 0x008fea0003900000 */
[----:B------:R-:W3:Y:S02]  /*dbc0*/  @!P0 SYNCS.PHASECHK.TRANS64 P0, [R2+URZ+0xd0], R0 ;  /* 0x0000d000020085a7 */ /* 0x000ee400080010ff */
[----:B---3--:R-:W-:Y:S05]  /*dbd0*/  @!P0 BRA `(.L_x_322) ;  /* 0xfffffffc00f08947 */ /* 0x008fea000383ffff */
[----:B------:R-:W-:Y:S05]  /*dbe0*/  BRA `(.L_x_48) ;  /* 0xffffff4c00e47947 */ /* 0x000fea000383ffff */
.L_x_56:
[----:B--2---:R2:W3:Y:S02]  /*dbf0*/  SYNCS.PHASECHK.TRANS64.TRYWAIT P1, [R3+URZ+0xc0], R4 ;  /* 0x0000c004030075a7 */ /* 0x0044e400080211ff */
[----:B---3--:R-:W-:Y:S05]  /*dc00*/  @!P1 NANOSLEEP.SYNCS 0x989680 ;  /* 0x009896800000995d */ /* 0x008fea0003900000 */
[----:B------:R-:W3:Y:S02]  /*dc10*/  @!P1 SYNCS.PHASECHK.TRANS64 P1, [R3+URZ+0xc0], R4 ;  /* 0x0000c004030095a7 */ /* 0x000ee400080210ff */
[----:B---3--:R-:W-:Y:S05]  /*dc20*/  @!P1 BRA `(.L_x_56) ;  /* 0xfffffffc00f09947 */ /* 0x008fea000383ffff */
[----:B------:R-:W-:Y:S05]  /*dc30*/  BRA `(.L_x_323) ;  /* 0xffffff5400487947 */ /* 0x000fea000383ffff */
.L_x_57:
[----:B------:R-:W-:-:S07]  /*dc40*/  MOV R4, UR8 ;  /* 0x0000000800047c02 */ /* 0x000fce0008000f00 */
.L_x_324:
[----:B-1----:R1:W2:Y:S02]  /*dc50*/  SYNCS.PHASECHK.TRANS64.TRYWAIT P0, [R4+URZ+0xf0], R3 ;  /* 0x0000f003040075a7 */ /* 0x0022a400080011ff */
[----:B--2---:R-:W-:Y:S05]  /*dc60*/  @!P0 NANOSLEEP.SYNCS 0x989680 ;  /* 0x009896800000895d */ /* 0x004fea0003900000 */
[----:B------:R-:W2:Y:S02]  /*dc70*/  @!P0 SYNCS.PHASECHK.TRANS64 P0, [R4+URZ+0xf0], R3 ;  /* 0x0000f003040085a7 */ /* 0x000ea400080010ff */
[----:B--2---:R-:W-:Y:S05]  /*dc80*/  @!P0 BRA `(.L_x_324) ;  /* 0xfffffffc00f08947 */ /* 0x004fea000383ffff */
[----:B------:R-:W-:Y:S05]  /*dc90*/  BRA `(.L_x_325) ;  /* 0xffffff54007c7947 */ /* 0x000fea000383ffff */
.L_x_60:
[----:B------:R-:W-:Y:S07]  /*dca0*/  MOV R3, UR7 ;  /* 0x0000000700037c02 */ /* 0x000fee0008000f00 */
.L_x_326:
[----:B-1----:R1:W2:Y:S02]  /*dcb0*/  SYNCS.PHASECHK.TRANS64.TRYWAIT P0, [R3+URZ], R2 ;  /* 0x00000002030075a7 */ /* 0x0022a400080011ff */
[----:B--2---:R-:W-:Y:S05]  /*dcc0*/  @!P0 NANOSLEEP.SYNCS 0x989680 ;  /* 0x009896800000895d */ /* 0x004fea0003900000 */
[----:B------:R-:W2:Y:S02]  /*dcd0*/  @!P0 SYNCS.PHASECHK.TRANS64 P0, [R3+URZ], R2 ;  /* 0x00000002030085a7 */ /* 0x000ea400080010ff */
[----:B--2---:R-:W-:Y:S05]  /*dce0*/  @!P0 BRA `(.L_x_326) ;  /* 0xfffffffc00f08947 */ /* 0x004fea000383ffff */
[----:B------:R-:W-:Y:S05]  /*dcf0*/  BRA `(.L_x_59) ;  /* 0xffffff5400987947 */ /* 0x000fea000383ffff */
.L_x_63:
[----:B------:R-:W-:-:S07]  /*dd00*/  MOV R2, UR5 ;  /* 0x0000000500027c02 */ /* 0x000fce0008000f00 */
.L_x_327:
[----:B-1----:R1:W3:Y:S02]  /*dd10*/  SYNCS.PHASECHK.TRANS64.TRYWAIT P0, [R2+URZ], R0 ;  /* 0x00000000020075a7 */ /* 0x0022e400080011ff */
[----:B---3--:R-:W-:Y:S05]  /*dd20*/  @!P0 NANOSLEEP.SYNCS 0x989680 ;  /* 0x009896800000895d */ /* 0x008fea0003900000 */
[----:B------:R-:W3:Y:S02]  /*dd30*/  @!P0 SYNCS.PHASECHK.TRANS64 P0, [R2+URZ], R0 ;  /* 0x00000000020085a7 */ /* 0x000ee400080010ff */
[----:B---3--:R-:W-:Y:S05]  /*dd40*/  @!P0 BRA `(.L_x_327) ;  /* 0xfffffffc00f08947 */ /* 0x008fea000383ffff */
[----:B------:R-:W-:Y:S05]  /*dd50*/  BRA `(.L_x_328) ;  /* 0xffffff5800507947 */ /* 0x000fea000383ffff */
.L_x_64:
[----:B------:R-:W-:-:S07]  /*dd60*/  MOV R2, UR7 ;  /* 0x0000000700027c02 */ /* 0x000fce0008000f00 */
.L_x_329:
[----:B-1----:R1:W3:Y:S02]  /*dd70*/  SYNCS.PHASECHK.TRANS64.TRYWAIT P0, [R2+URZ], R0 ;  /* 0x00000000020075a7 */ /* 0x0022e400080011ff */
[----:B---3--:R-:W-:Y:S05]  /*dd80*/  @!P0 NANOSLEEP.SYNCS 0x989680 ;  /* 0x009896800000895d */ /* 0x008fea0003900000 */
[----:B------:R-:W3:Y:S02]  /*dd90*/  @!P0 SYNCS.PHASECHK.TRANS64 P0, [R2+URZ], R0 ;  /* 0x00000000020085a7 */ /* 0x000ee400080010ff */
[----:B---3--:R-:W-:Y:S05]  /*dda0*/  @!P0 BRA `(.L_x_329) ;  /* 0xfffffffc00f08947 */ /* 0x008fea000383ffff */
[----:B------:R-:W-:Y:S05]  /*ddb0*/  BRA `(.L_x_330) ;  /* 0xffffff58005c7947 */ /* 0x000fea000383ffff */
.L_x_69:
[----:B---3--:R3:W1:Y:S02]  /*ddc0*/  SYNCS.PHASECHK.TRANS64.TRYWAIT P0, [R0+URZ+0xc0], R2 ;  /* 0x0000c002000075a7 */ /* 0x00866400080011ff */
[----:B-1----:R-:W-:Y:S05]  /*ddd0*/  @!P0 NANOSLEEP.SYNCS 0x989680 ;  /* 0x009896800000895d */ /* 0x002fea0003900000 */
[----:B------:R-:W1:Y:S02]  /*dde0*/  @!P0 SYNCS.PHASECHK.TRANS64 P0, [R0+URZ+0xc0], R2 ;  /* 0x0000c002000085a7 */ /* 0x000e6400080010ff */
[----:B-1----:R-:W-:Y:S05]  /*ddf0*/  @!P0 BRA `(.L_x_69) ;  /* 0xfffffffc00f08947 */ /* 0x002fea000383ffff */
[----:B------:R-:W-:Y:S05]  /*de00*/  BRA `(.L_x_331) ;  /* 0xffffff5c00707947 */ /* 0x000fea000383ffff */
.L_x_72:
[----:B------:R-:W-:Y:S07]  /*de10*/  MOV R2, UR7 ;  /* 0x0000000700027c02 */ /* 0x000fee0008000f00 */
.L_x_332:
[----:B-1----:R1:W3:Y:S02]  /*de20*/  SYNCS.PHASECHK.TRANS64.TRYWAIT P0, [R2+URZ+0xb8], R0 ;  /* 0x0000b800020075a7 */ /* 0x0022e400080011ff */
[----:B---3--:R-:W-:Y:S05]  /*de30*/  @!P0 NANOSLEEP.SYNCS 0x989680 ;  /* 0x009896800000895d */ /* 0x008fea0003900000 */
[----:B------:R-:W3:Y:S02]  /*de40*/  @!P0 SYNCS.PHASECHK.TRANS64 P0, [R2+URZ+0xb8], R0 ;  /* 0x0000b800020085a7 */ /* 0x000ee400080010ff */
[----:B---3--:R-:W-:Y:S05]  /*de50*/  @!P0 BRA `(.L_x_332) ;  /* 0xfffffffc00f08947 */ /* 0x008fea000383ffff */
[----:B------:R-:W-:Y:S05]  /*de60*/  BRA `(.L_x_71) ;  /* 0xffffff60004c7947 */ /* 0x000fea000383ffff */
.L_x_75:
[----:B-1----:R-:W-:Y:S07]  /*de70*/  MOV R0, UR7 ;  /* 0x0000000700007c02 */ /* 0x002fee0008000f00 */
.L_x_333:
[----:B-1----:R1:W3:Y:S02]  /*de80*/  SYNCS.PHASECHK.TRANS64.TRYWAIT P0, [R0+URZ+0x90], R16 ;  /* 0x00009010000075a7 */ /* 0x0022e400080011ff */
[----:B---3--:R-:W-:Y:S05]  /*de90*/  @!P0 NANOSLEEP.SYNCS 0x989680 ;  /* 0x009896800000895d */ /* 0x008fea0003900000 */
[----:B------:R-:W3:Y:S02]  /*dea0*/  @!P0 SYNCS.PHASECHK.TRANS64 P0, [R0+URZ+0x90], R16 ;  /* 0x00009010000085a7 */ /* 0x000ee400080010ff */
[----:B---3--:R-:W-:Y:S05]  /*deb0*/  @!P0 BRA `(.L_x_333) ;  /* 0xfffffffc00f08947 */ /* 0x008fea000383ffff */
[----:B------:R-:W-:Y:S05]  /*dec0*/  BRA `(.L_x_334) ;  /* 0xffffff6000bc7947 */ /* 0x000fea000383ffff */
.L_x_76:
[----:B------:R-:W-:Y:S07]  /*ded0*/  MOV R0, UR7 ;  /* 0x0000000700007c02 */ /* 0x000fee0008000f00 */
.L_x_335:
[----:B-1----:R1:W3:Y:S02]  /*dee0*/  SYNCS.PHASECHK.TRANS64.TRYWAIT P0, [R0+URZ+0x98], R16 ;  /* 0x00009810000075a7 */ /* 0x0022e400080011ff */
[----:B---3--:R-:W-:Y:S05]  /*def0*/  @!P0 NANOSLEEP.SYNCS 0x989680 ;  /* 0x009896800000895d */ /* 0x008fea0003900000 */
[----:B------:R-:W3:Y:S02]  /*df00*/  @!P0 SYNCS.PHASECHK.TRANS64 P0, [R0+URZ+0x98], R16 ;  /* 0x00009810000085a7 */ /* 0x000ee400080010ff */
[----:B---3--:R-:W-:Y:S05]  /*df10*/  @!P0 BRA `(.L_x_335) ;  /* 0xfffffffc00f08947 */ /* 0x008fea000383ffff */
[----:B------:R-:W-:Y:S05]  /*df20*/  BRA `(.L_x_336) ;  /* 0xffffff6000dc7947 */ /* 0x000fea000383ffff */
.L_x_77:
[----:B------:R-:W-:Y:S07]  /*df30*/  MOV R0, UR7 ;  /* 0x0000000700007c02 */ /* 0x000fee0008000f00 */
.L_x_337:
[----:B-1----:R1:W3:Y:S02]  /*df40*/  SYNCS.PHASECHK.TRANS64.TRYWAIT P0, [R0+URZ+0xa0], R16 ;  /* 0x0000a010000075a7 */ /* 0x0022e400080011ff */
[----:B---3--:R-:W-:Y:S05]  /*df50*/  @!P0 NANOSLEEP.SYNCS 0x989680 ;  /* 0x009896800000895d */ /* 0x008fea0003900000 */
[----:B------:R-:W3:Y:S02]  /*df60*/  @!P0 SYNCS.PHASECHK.TRANS64 P0, [R0+URZ+0xa0], R16 ;  /* 0x0000a010000085a7 */ /* 0x000ee400080010ff */
[----:B---3--:R-:W-:Y:S05]  /*df70*/  @!P0 BRA `(.L_x_337) ;  /* 0xfffffffc00f08947 */ /* 0x008fea000383ffff */
[----:B------:R-:W-:Y:S05]  /*df80*/  BRA `(.L_x_338) ;  /* 0xffffff6400087947 */ /* 0x000fea000383ffff */
.L_x_78:
[----:B------:R-:W-:Y:S07]  /*df90*/  MOV R2, UR7 ;  /* 0x0000000700027c02 */ /* 0x000fee0008000f00 */
.L_x_339:
[----:B-1----:R1:W2:Y:S02]  /*dfa0*/  SYNCS.PHASECHK.TRANS64.TRYWAIT P0, [R2+URZ+0xa8], R16 ;  /* 0x0000a810020075a7 */ /* 0x0022a400080011ff */
[----:B--2---:R-:W-:Y:S05]  /*dfb0*/  @!P0 NANOSLEEP.SYNCS 0x989680 ;  /* 0x009896800000895d */ /* 0x004fea0003900000 */
[----:B------:R-:W2:Y:S02]  /*dfc0*/  @!P0 SYNCS.PHASECHK.TRANS64 P0, [R2+URZ+0xa8], R16 ;  /* 0x0000a810020085a7 */ /* 0x000ea400080010ff */
[----:B--2---:R-:W-:Y:S05]  /*dfd0*/  @!P0 BRA `(.L_x_339) ;  /* 0xfffffffc00f08947 */ /* 0x004fea000383ffff */
[----:B------:R-:W-:Y:S05]  /*dfe0*/  BRA `(.L_x_340) ;  /* 0xffffff64007c7947 */ /* 0x000fea000383ffff */
.L_x_80:
[----:B------:R-:W-:-:S07]  /*dff0*/  MOV R2, UR7 ;  /* 0x0000000700027c02 */ /* 0x000fce0008000f00 */
.L_x_341:
[----:B-1----:R1:W2:Y:S02]  /*e000*/  SYNCS.PHASECHK.TRANS64.TRYWAIT P0, [R2+URZ+0x90], R0 ;  /* 0x00009000020075a7 */ /* 0x0022a400080011ff */
[----:B--2---:R-:W-:Y:S05]  /*e010*/  @!P0 NANOSLEEP.SYNCS 0x989680 ;  /* 0x009896800000895d */ /* 0x004fea0003900000 */
[----:B------:R-:W2:Y:S02]  /*e020*/  @!P0 SYNCS.PHASECHK.TRANS64 P0, [R2+URZ+0x90], R0 ;  /* 0x00009000020085a7 */ /* 0x000ea400080010ff */
[----:B--2---:R-:W-:Y:S05]  /*e030*/  @!P0 BRA `(.L_x_341) ;  /* 0xfffffffc00f08947 */ /* 0x004fea000383ffff */
[----:B------:R-:W-:Y:S05]  /*e040*/  BRA `(.L_x_342) ;  /* 0xffffff6400d07947 */ /* 0x000fea000383ffff */
.L_x_81:
[----:B-1----:R-:W-:-:S07]  /*e050*/  MOV R2, UR7 ;  /* 0x0000000700027c02 */ /* 0x002fce0008000f00 */
.L_x_343:
[----:B-1----:R1:W2:Y:S02]  /*e060*/  SYNCS.PHASECHK.TRANS64.TRYWAIT P0, [R2+URZ+0x98], R0 ;  /* 0x00009800020075a7 */ /* 0x0022a400080011ff */
[----:B--2---:R-:W-:Y:S05]  /*e070*/  @!P0 NANOSLEEP.SYNCS 0x989680 ;  /* 0x009896800000895d */ /* 0x004fea0003900000 */
[----:B------:R-:W2:Y:S02]  /*e080*/  @!P0 SYNCS.PHASECHK.TRANS64 P0, [R2+URZ+0x98], R0 ;  /* 0x00009800020085a7 */ /* 0x000ea400080010ff */
[----:B--2---:R-:W-:Y:S05]  /*e090*/  @!P0 BRA `(.L_x_343) ;  /* 0xfffffffc00f08947 */ /* 0x004fea000383ffff */
[----:B------:R-:W-:Y:S05]  /*e0a0*/  BRA `(.L_x_344) ;  /* 0xffffff6400c07947 */ /* 0x000fea000383ffff */
.L_x_82:
[----:B-1----:R-:W-:-:S07]  /*e0b0*/  MOV R2, UR7 ;  /* 0x0000000700027c02 */ /* 0x002fce0008000f00 */
.L_x_345:
[----:B-1----:R1:W2:Y:S02]  /*e0c0*/  SYNCS.PHASECHK.TRANS64.TRYWAIT P0, [R2+URZ+0xa0], R0 ;  /* 0x0000a000020075a7 */ /* 0x0022a400080011ff */
[----:B--2---:R-:W-:Y:S05]  /*e0d0*/  @!P0 NANOSLEEP.SYNCS 0x989680 ;  /* 0x009896800000895d */ /* 0x004fea0003900000 */
[----:B------:R-:W2:Y:S02]  /*e0e0*/  @!P0 SYNCS.PHASECHK.TRANS64 P0, [R2+URZ+0xa0], R0 ;  /* 0x0000a000020085a7 */ /* 0x000ea400080010ff */
[----:B--2---:R-:W-:Y:S05]  /*e0f0*/  @!P0 BRA `(.L_x_345) ;  /* 0xfffffffc00f08947 */ /* 0x004fea000383ffff */
[----:B------:R-:W-:Y:S05]  /*e100*/  BRA `(.L_x_346) ;  /* 0xffffff6400b07947 */ /* 0x000fea000383ffff */
.L_x_84:
[----:B------:R-:W-:-:S07]  /*e110*/  MOV R2, UR5 ;  /* 0x0000000500027c02 */ /* 0x000fce0008000f00 */
.L_x_347:
[----:B-1----:R1:W2:Y:S02]  /*e120*/  SYNCS.PHASECHK.TRANS64.TRYWAIT P0, [R2+URZ+0xc0], R0 ;  /* 0x0000c000020075a7 */ /* 0x0022a400080011ff */
[----:B--2---:R-:W-:Y:S05]  /*e130*/  @!P0 NANOSLEEP.SYNCS 0x989680 ;  /* 0x009896800000895d */ /* 0x004fea0003900000 */
[----:B------:R-:W2:Y:S02]  /*e140*/  @!P0 SYNCS.PHASECHK.TRANS64 P0, [R2+URZ+0xc0], R0 ;  /* 0x0000c000020085a7 */ /* 0x000ea400080010ff */
[----:B--2---:R-:W-:Y:S05]  /*e150*/  @!P0 BRA `(.L_x_347) ;  /* 0xfffffffc00f08947 */ /* 0x004fea000383ffff */
[----:B------:R-:W-:Y:S05]  /*e160*/  BRA `(.L_x_348) ;  /* 0xffffff6800407947 */ /* 0x000fea000383ffff */
.L_x_98:
[----:B-1----:R1:W2:Y:S02]  /*e170*/  SYNCS.PHASECHK.TRANS64.TRYWAIT P0, [R4+URZ+0x70], R3 ;  /* 0x00007003040075a7 */ /* 0x0022a400080011ff */
[----:B--2---:R-:W-:Y:S05]  /*e180*/  @!P0 NANOSLEEP.SYNCS 0x989680 ;  /* 0x009896800000895d */ /* 0x004fea0003900000 */
[----:B------:R-:W2:Y:S02]  /*e190*/  @!P0 SYNCS.PHASECHK.TRANS64 P0, [R4+URZ+0x70], R3 ;  /* 0x00007003040085a7 */ /* 0x000ea400080010ff */
[----:B--2---:R-:W-:Y:S05]  /*e1a0*/  @!P0 BRA `(.L_x_98) ;  /* 0xfffffffc00f08947 */ /* 0x004fea000383ffff */
[----:B------:R-:W-:Y:S05]  /*e1b0*/  BRA `(.L_x_97) ;  /* 0xffffff7400e07947 */ /* 0x000fea000383ffff */
.L_x_101:
[----:B-1----:R1:W2:Y:S02]  /*e1c0*/  SYNCS.PHASECHK.TRANS64.TRYWAIT P1, [R222+URZ+0xe0], R0 ;  /* 0x0000e000de0075a7 */ /* 0x0022a400080211ff */
[----:B--2---:R-:W-:Y:S05]  /*e1d0*/  @!P1 NANOSLEEP.SYNCS 0x989680 ;  /* 0x009896800000995d */ /* 0x004fea0003900000 */
[----:B------:R-:W2:Y:S02]  /*e1e0*/  @!P1 SYNCS.PHASECHK.TRANS64 P1, [R222+URZ+0xe0], R0 ;  /* 0x0000e000de0095a7 */ /* 0x000ea400080210ff */
[----:B--2---:R-:W-:Y:S05]  /*e1f0*/  @!P1 BRA `(.L_x_101) ;  /* 0xfffffffc00f09947 */ /* 0x004fea000383ffff */
[----:B------:R-:W-:Y:S05]  /*e200*/  BRA `(.L_x_100) ;  /* 0xffffff7800787947 */ /* 0x000fea000383ffff */
        .weak           $__internal_0_$__cuda_sm10x_tcgen05_guardrail_trap_col_being_dealloced_not_returned_by_alloc
        .type           $__internal_0_$__cuda_sm10x_tcgen05_guardrail_trap_col_being_dealloced_not_returned_by_alloc,@function
        .size           $__internal_0_$__cuda_sm10x_tcgen05_guardrail_trap_col_being_dealloced_not_returned_by_alloc,($__internal_1_$__cuda_sm10x_tcgen05_guardrail_trap_phase_invalid_during_alloc - $__internal_0_$__cuda_sm10x_tcgen05_guardrail_trap_col_being_dealloced_not_returned_by_alloc)
$__internal_0_$__cuda_sm10x_tcgen05_guardrail_trap_col_being_dealloced_not_returned_by_alloc:
[----:B------:R-:W-:Y:S05]  /*e210*/  BPT.TRAP 0x1 ;  /* 0x000000040000795c */ /* 0x000fea0000300000 */
[----:B------:R-:W-:-:S04]  /*e220*/  HFMA2 R3, -RZ, RZ, 0, 0 ;  /* 0x00000000ff037431 */ /* 0x000fc800000001ff */
[----:B------:R-:W-:Y:S05]  /*e230*/  RET.REL.NODEC R2 `(_ZN7cutlass13device_kernelINS_4gemm6kernel13GemmUniversalIN4cute5tupleIJiiiiEEENS1_10collective13CollectiveMmaINS1_35MainloopSm100TmaUmmaWarpSpecializedILi7ELi2ELi2ENS5_IJNS4_1CILi1EEESB_SB_EEEEENS5_IJNSA_ILi128EEENSA_ILi256EEENSA_ILi64EEEEEENS_12float_e4m3_tENS5_IJlSB_lEEESI_SJ_NS4_8TiledMMAINS4_8MMA_AtomIJNS4_10MMA_TraitsINS4_19SM100_MMA_F8F6F4_SSEJSI_SI_fSE_SF_NS4_17integral_constantINS4_4UMMA5MajorELSQ_0EEESR_NSO_INSP_7ScaleInELSS_0EEEST_EEEEEENS4_6LayoutISC_NS5_IJNSA_ILi0EEESX_SX_EEEEENS5_IJNS4_10UnderscoreES10_S10_EEEEENS4_13SM90_TMA_LOADENS4_14ComposedLayoutINS4_7SwizzleILi2ELi4ELi3EEENS4_18smem_ptr_flag_bitsILi8EEENSW_INS5_IJNSA_ILi8EEESG_EEENS5_IJSG_SB_EEEEEEEvNS4_8identityES13_S1D_vS1E_EENS_8epilogue10collective18CollectiveEpilogueINS1G_23Sm100TmaWarpSpecializedILi4ELi2ELi64ELb0ELb0EEEJSH_NS5_IJNSW_ISE_SB_EENSW_ISG_SB_EEEEESI_SJ_SI_SJ_NS1G_6fusion15FusionCallbacksIS1K_NS1O_13LinCombEltActINS1G_6thread4SiLuESI_fSI_fLNS_15FloatRoundStyleE2EEESH_S1N_JEEENS4_5SM1004TMEM4LOAD26SM100_TMEM_LOAD_32dp32b64xES13_S1D_NS4_39AutoVectorizingCopyWithAssumedAlignmentILi128EEENS4_14SM90_TMA_STOREES1D_S21_S21_EEEvvEEEEvNT_6ParamsE) ;  /* 0xffffff1c02707950 */ /* 0x000fea0003c3ffff */
        .weak           $__internal_1_$__cuda_sm10x_tcgen05_guardrail_trap_phase_invalid_during_alloc
        .type           $__internal_1_$__cuda_sm10x_tcgen05_guardrail_trap_phase_invalid_during_alloc,@function
        .size           $__internal_1_$__cuda_sm10x_tcgen05_guardrail_trap_phase_invalid_during_alloc,($__internal_2_$__cuda_sm10x_tcgen05_guardrail_trap_unallocated_columns_being_dealloced - $__internal_1_$__cuda_sm10x_tcgen05_guardrail_trap_phase_invalid_during_alloc)
$__internal_1_$__cuda_sm10x_tcgen05_guardrail_trap_phase_invalid_during_alloc:
[----:B------:R-:W-:Y:S05]  /*e240*/  BPT.TRAP 0x1 ;  /* 0x000000040000795c */ /* 0x000fea0000300000 */
[----:B------:R-:W-:-:S04]  /*e250*/  MOV R3, 0x0 ;  /* 0x0000000000037802 */ /* 0x000fc80000000f00 */
[----:B------:R-:W-:Y:S05]  /*e260*/  RET.REL.NODEC R2 `(_ZN7cutlass13device_kernelINS_4gemm6kernel13GemmUniversalIN4cute5tupleIJiiiiEEENS1_10collective13CollectiveMmaINS1_35MainloopSm100TmaUmmaWarpSpecializedILi7ELi2ELi2ENS5_IJNS4_1CILi1EEESB_SB_EEEEENS5_IJNSA_ILi128EEENSA_ILi256EEENSA_ILi64EEEEEENS_12float_e4m3_tENS5_IJlSB_lEEESI_SJ_NS4_8TiledMMAINS4_8MMA_AtomIJNS4_10MMA_TraitsINS4_19SM100_MMA_F8F6F4_SSEJSI_SI_fSE_SF_NS4_17integral_constantINS4_4UMMA5MajorELSQ_0EEESR_NSO_INSP_7ScaleInELSS_0EEEST_EEEEEENS4_6LayoutISC_NS5_IJNSA_ILi0EEESX_SX_EEEEENS5_IJNS4_10UnderscoreES10_S10_EEEEENS4_13SM90_TMA_LOADENS4_14ComposedLayoutINS4_7SwizzleILi2ELi4ELi3EEENS4_18smem_ptr_flag_bitsILi8EEENSW_INS5_IJNSA_ILi8EEESG_EEENS5_IJSG_SB_EEEEEEEvNS4_8identityES13_S1D_vS1E_EENS_8epilogue10collective18CollectiveEpilogueINS1G_23Sm100TmaWarpSpecializedILi4ELi2ELi64ELb0ELb0EEEJSH_NS5_IJNSW_ISE_SB_EENSW_ISG_SB_EEEEESI_SJ_SI_SJ_NS1G_6fusion15FusionCallbacksIS1K_NS1O_13LinCombEltActINS1G_6thread4SiLuESI_fSI_fLNS_15FloatRoundStyleE2EEESH_S1N_JEEENS4_5SM1004TMEM4LOAD26SM100_TMEM_LOAD_32dp32b64xES13_S1D_NS4_39AutoVectorizingCopyWithAssumedAlignmentILi128EEENS4_14SM90_TMA_STOREES1D_S21_S21_EEEvvEEEEvNT_6ParamsE) ;  /* 0xffffff1c02647950 */ /* 0x000fea0003c3ffff */
        .weak           $__internal_2_$__cuda_sm10x_tcgen05_guardrail_trap_unallocated_columns_being_dealloced
        .type           $__internal_2_$__cuda_sm10x_tcgen05_guardrail_trap_unallocated_columns_being_dealloced,@function
        .size           $__internal_2_$__cuda_sm10x_tcgen05_guardrail_trap_unallocated_columns_being_dealloced,($__internal_3_$__cuda_sm20_rcp_rn_f32_slowpath - $__internal_2_$__cuda_sm10x_tcgen05_guardrail_trap_unallocated_columns_being_dealloced)
$__internal_2_$__cuda_sm10x_tcgen05_guardrail_trap_unallocated_columns_being_dealloced:
[----:B------:R-:W-:Y:S05]  /*e270*/  BPT.TRAP 0x1 ;  /* 0x000000040000795c */ /* 0x000fea0000300000 */
[----:B------:R-:W-:-:S04]  /*e280*/  HFMA2 R3, -RZ, RZ, 0, 0 ;  /* 0x00000000ff037431 */ /* 0x000fc800000001ff */
[----:B------:R-:W-:Y:S05]  /*e290*/  RET.REL.NODEC R2 `(_ZN7cutlass13device_kernelINS_4gemm6kernel13GemmUniversalIN4cute5tupleIJiiiiEEENS1_10collective13CollectiveMmaINS1_35MainloopSm100TmaUmmaWarpSpecializedILi7ELi2ELi2ENS5_IJNS4_1CILi1EEESB_SB_EEEEENS5_IJNSA_ILi128EEENSA_ILi256EEENSA_ILi64EEEEEENS_12float_e4m3_tENS5_IJlSB_lEEESI_SJ_NS4_8TiledMMAINS4_8MMA_AtomIJNS4_10MMA_TraitsINS4_19SM100_MMA_F8F6F4_SSEJSI_SI_fSE_SF_NS4_17integral_constantINS4_4UMMA5MajorELSQ_0EEESR_NSO_INSP_7ScaleInELSS_0EEEST_EEEEEENS4_6LayoutISC_NS5_IJNSA_ILi0EEESX_SX_EEEEENS5_IJNS4_10UnderscoreES10_S10_EEEEENS4_13SM90_TMA_LOADENS4_14ComposedLayoutINS4_7SwizzleILi2ELi4ELi3EEENS4_18smem_ptr_flag_bitsILi8EEENSW_INS5_IJNSA_ILi8EEESG_EEENS5_IJSG_SB_EEEEEEEvNS4_8identityES13_S1D_vS1E_EENS_8epilogue10collective18CollectiveEpilogueINS1G_23Sm100TmaWarpSpecializedILi4ELi2ELi64ELb0ELb0EEEJSH_NS5_IJNSW_ISE_SB_EENSW_ISG_SB_EEEEESI_SJ_SI_SJ_NS1G_6fusion15FusionCallbacksIS1K_NS1O_13LinCombEltActINS1G_6thread4SiLuESI_fSI_fLNS_15FloatRoundStyleE2EEESH_S1N_JEEENS4_5SM1004TMEM4LOAD26SM100_TMEM_LOAD_32dp32b64xES13_S1D_NS4_39AutoVectorizingCopyWithAssumedAlignmentILi128EEENS4_14SM90_TMA_STOREES1D_S21_S21_EEEvvEEEEvNT_6ParamsE) ;  /* 0xffffff1c02587950 */ /* 0x000fea0003c3ffff */
        .weak           $__internal_3_$__cuda_sm20_rcp_rn_f32_slowpath
        .type           $__internal_3_$__cuda_sm20_rcp_rn_f32_slowpath,@function
        .size           $__internal_3_$__cuda_sm20_rcp_rn_f32_slowpath,(.L_x_354 - $__internal_3_$__cuda_sm20_rcp_rn_f32_slowpath)
$__internal_3_$__cuda_sm20_rcp_rn_f32_slowpath:
[----:B------:R-:W-:Y:S01]  /*e2a0*/  IMAD.SHL.U32 R3, R65, 0x2, RZ ;  /* 0x0000000241037824 */ /* 0x000fe200078e00ff */
[----:B------:R-:W-:Y:S04]  /*e2b0*/  BSSY.RECONVERGENT B0, `(.L_x_349) ;  /* 0x0000030000007945 */ /* 0x000fe80003800200 */
[----:B------:R-:W-:-:S04]  /*e2c0*/  SHF.R.U32.HI R3, RZ, 0x18, R3 ;  /* 0x00000018ff037819 */ /* 0x000fc80000011603 */
[----:B------:R-:W-:-:S13]  /*e2d0*/  ISETP.NE.U32.AND P0, PT, R3, RZ, PT ;  /* 0x000000ff0300720c */ /* 0x000fda0003f05070 */
[----:B------:R-:W-:Y:S05]  /*e2e0*/  @P0 BRA `(.L_x_350) ;  /* 0x0000000000280947 */ /* 0x000fea0003800000 */
[----:B------:R-:W-:-:S04]  /*e2f0*/  SHF.L.U32 R3, R65, 0x1, RZ ;  /* 0x0000000141037819 */ /* 0x000fc800000006ff */
[----:B------:R-:W-:-:S13]  /*e300*/  ISETP.NE.AND P0, PT, R3, RZ, PT ;  /* 0x000000ff0300720c */ /* 0x000fda0003f05270 */
[----:B------:R-:W-:Y:S01]  /*e310*/  @P0 FFMA R132, R65, 1.84467440737095516160e+19, RZ ;  /* 0x5f80000041840823 */ /* 0x000fe200000000ff */
[----:B------:R-:W-:Y:S08]  /*e320*/  @!P0 MUFU.RCP R3, R65 ;  /* 0x0000004100038308 */ /* 0x000ff00000001000 */
[----:B------:R-:W1:Y:S02]  /*e330*/  @P0 MUFU.RCP R131, R132 ;  /* 0x0000008400830308 */ /* 0x000e640000001000 */
[----:B-1----:R-:W-:-:S04]  /*e340*/  @P0 FFMA R65, R132, R131, -1 ;  /* 0xbf80000084410423 */ /* 0x002fc80000000083 */
[----:B------:R-:W-:-:S04]  /*e350*/  @P0 FADD.FTZ R65, -R65, -RZ ;  /* 0x800000ff41410221 */ /* 0x000fc80000010100 */
[----:B------:R-:W-:-:S04]  /*e360*/  @P0 FFMA R65, R131, R65, R131 ;  /* 0x0000004183410223 */ /* 0x000fc80000000083 */
[----:B------:R-:W-:Y:S01]  /*e370*/  @P0 FFMA R3, R65, 1.84467440737095516160e+19, RZ ;  /* 0x5f80000041030823 */ /* 0x000fe200000000ff */
[----:B------:R-:W-:Y:S05]  /*e380*/  BRA `(.L_x_351) ;  /* 0x0000000000887947 */ /* 0x000fea0003800000 */
.L_x_350:
[----:B------:R-:W-:-:S04]  /*e390*/  IADD3 R134, PT, PT, R3, -0xfd, RZ ;  /* 0xffffff0303867810 */ /* 0x000fc80007ffe0ff */
[----:B------:R-:W-:-:S13]  /*e3a0*/  ISETP.GT.U32.AND P0, PT, R134, 0x1, PT ;  /* 0x000000018600780c */ /* 0x000fda0003f04070 */
[----:B------:R-:W-:Y:S05]  /*e3b0*/  @P0 BRA `(.L_x_352) ;  /* 0x0000000000780947 */ /* 0x000fea0003800000 */
[----:B------:R-:W-:Y:S01]  /*e3c0*/  LOP3.LUT R131, R65, 0x7fffff, RZ, 0xc0, !PT ;  /* 0x007fffff41837812 */ /* 0x000fe200078ec0ff */
[----:B------:R-:W-:Y:S02]  /*e3d0*/  IMAD.MOV.U32 R135, RZ, RZ, 0x3 ;  /* 0x00000003ff877424 */ /* 0x000fe400078e00ff */
[----:B------:R-:W-:Y:S01]  /*e3e0*/  VIADD R3, R3, 0xffffff04 ;  /* 0xffffff0403037836 */ /* 0x000fe20000000000 */
[----:B------:R-:W-:Y:S02]  /*e3f0*/  LOP3.LUT R132, R131, 0x3f800000, RZ, 0xfc, !PT ;  /* 0x3f80000083847812 */ /* 0x000fe400078efcff */
[----:B------:R-:W-:Y:S02]  /*e400*/  SHF.L.U32 R135, R135, R134, RZ ;  /* 0x0000008687877219 */ /* 0x000fe400000006ff */
[----:B------:R-:W1:Y:S02]  /*e410*/  MUFU.RCP R131, R132 ;  /* 0x0000008400837308 */ /* 0x000e640000001000 */
[----:B-1----:R-:W-:-:S04]  /*e420*/  FFMA R133, R132, R131, -1 ;  /* 0xbf80000084857423 */ /* 0x002fc80000000083 */
[----:B------:R-:W-:-:S04]  /*e430*/  FADD.FTZ R133, -R133, -RZ ;  /* 0x800000ff85857221 */ /* 0x000fc80000010100 */
[CCC-:B------:R-:W-:Y:S01]  /*e440*/  FFMA.RM R132, R131.reuse, R133.reuse, R131.reuse ;  /* 0x0000008583847223 */ /* 0x1c0fe20000004083 */
[----:B------:R-:W-:-:S04]  /*e450*/  FFMA.RP R131, R131, R133, R131 ;  /* 0x0000008583837223 */ /* 0x000fc80000008083 */
[C---:B------:R-:W-:Y:S02]  /*e460*/  LOP3.LUT R133, R132.reuse, 0x7fffff, RZ, 0xc0, !PT ;  /* 0x007fffff84857812 */ /* 0x040fe400078ec0ff */
[----:B------:R-:W-:Y:S02]  /*e470*/  FSETP.NEU.FTZ.AND P0, PT, R132, R131, PT ;  /* 0x000000838400720b */ /* 0x000fe40003f1d000 */
[----:B------:R-:W-:Y:S02]  /*e480*/  LOP3.LUT R131, R133, 0x800000, RZ, 0xfc, !PT ;  /* 0x0080000085837812 */ /* 0x000fe400078efcff */
[----:B------:R-:W-:Y:S02]  /*e490*/  SEL R132, RZ, 0xffffffff, !P0 ;  /* 0xffffffffff847807 */ /* 0x000fe40004000000 */
[----:B------:R-:W-:Y:S02]  /*e4a0*/  LOP3.LUT R135, R135, R131, RZ, 0xc0, !PT ;  /* 0x0000008387877212 */ /* 0x000fe400078ec0ff */
[----:B------:R-:W-:Y:S01]  /*e4b0*/  SHF.R.U32.HI R3, RZ, R3, R131 ;  /* 0x00000003ff037219 */ /* 0x000fe20000011683 */
[----:B------:R-:W-:Y:S01]  /*e4c0*/  IMAD.MOV R133, RZ, RZ, -R132 ;  /* 0x000000ffff857224 */ /* 0x000fe200078e0a84 */
[----:B------:R-:W-:-:S04]  /*e4d0*/  SHF.R.U32.HI R132, RZ, R134, R135 ;  /* 0x00000086ff847219 */ /* 0x000fc80000011687 */
[----:B------:R-:W-:Y:S02]  /*e4e0*/  LOP3.LUT P1, RZ, R133, R134, R131, 0xf8, !PT ;  /* 0x0000008685ff7212 */ /* 0x000fe4000782f883 */
[C---:B------:R-:W-:Y:S02]  /*e4f0*/  LOP3.LUT P2, RZ, R132.reuse, 0x1, RZ, 0xc0, !PT ;  /* 0x0000000184ff7812 */ /* 0x040fe4000784c0ff */
[----:B------:R-:W-:-:S04]  /*e500*/  LOP3.LUT P0, RZ, R132, 0x2, RZ, 0xc0, !PT ;  /* 0x0000000284ff7812 */ /* 0x000fc8000780c0ff */
[----:B------:R-:W-:-:S04]  /*e510*/  PLOP3.LUT P0, PT, P2, P1, P0, 0xe0, 0x0 ;  /* 0x000000000000781c */ /* 0x000fc80001703c00 */
[----:B------:R-:W-:Y:S02]  /*e520*/  SEL R132, RZ, 0x1, !P0 ;  /* 0x00000001ff847807 */ /* 0x000fe40004000000 */
[----:B------:R-:W-:-:S03]  /*e530*/  LOP3.LUT P0, RZ, R65, 0x7fffff, RZ, 0xc0, !PT ;  /* 0x007fffff41ff7812 */ /* 0x000fc6000780c0ff */
[----:B------:R-:W-:-:S05]  /*e540*/  IMAD.MOV R132, RZ, RZ, -R132 ;  /* 0x000000ffff847224 */ /* 0x000fca00078e0a84 */
[----:B------:R-:W-:-:S13]  /*e550*/  ISETP.GE.AND P1, PT, R132, RZ, PT ;  /* 0x000000ff8400720c */ /* 0x000fda0003f26270 */
[----:B------:R-:W-:-:S04]  /*e560*/  @!P1 VIADD R3, R3, 0x1 ;  /* 0x0000000103039836 */ /* 0x000fc80000000000 */
[----:B------:R-:W-:-:S05]  /*e570*/  @!P0 IMAD.SHL.U32 R3, R3, 0x2, RZ ;  /* 0x0000000203038824 */ /* 0x000fca00078e00ff */
[----:B------:R-:W-:Y:S01]  /*e580*/  LOP3.LUT R3, R3, 0x80000000, R65, 0xf8, !PT ;  /* 0x8000000003037812 */ /* 0x000fe200078ef841 */
[----:B------:R-:W-:Y:S05]  /*e590*/  BRA `(.L_x_351) ;  /* 0x0000000000047947 */ /* 0x000fea0003800000 */
.L_x_352:
[----:B------:R1:W2:Y:S02]  /*e5a0*/  MUFU.RCP R3, R65 ;  /* 0x0000004100037308 */ /* 0x0002a40000001000 */
.L_x_351:
[----:B------:R-:W-:Y:S05]  /*e5b0*/  BSYNC.RECONVERGENT B0 ;  /* 0x0000000000007941 */ /* 0x000fea0003800200 */
.L_x_349:
[----:B-12---:R-:W-:Y:S01]  /*e5c0*/  MOV R65, R3 ;  /* 0x0000000300417202 */ /* 0x006fe20000000f00 */
[----:B------:R-:W-:-:S04]  /*e5d0*/  HFMA2 R3, -RZ, RZ, 0, 0 ;  /* 0x00000000ff037431 */ /* 0x000fc800000001ff */
[----:B------:R-:W-:Y:S05]  /*e5e0*/  RET.REL.NODEC R2 `(_ZN7cutlass13device_kernelINS_4gemm6kernel13GemmUniversalIN4cute5tupleIJiiiiEEENS1_10collective13CollectiveMmaINS1_35MainloopSm100TmaUmmaWarpSpecializedILi7ELi2ELi2ENS5_IJNS4_1CILi1EEESB_SB_EEEEENS5_IJNSA_ILi128EEENSA_ILi256EEENSA_ILi64EEEEEENS_12float_e4m3_tENS5_IJlSB_lEEESI_SJ_NS4_8TiledMMAINS4_8MMA_AtomIJNS4_10MMA_TraitsINS4_19SM100_MMA_F8F6F4_SSEJSI_SI_fSE_SF_NS4_17integral_constantINS4_4UMMA5MajorELSQ_0EEESR_NSO_INSP_7ScaleInELSS_0EEEST_EEEEEENS4_6LayoutISC_NS5_IJNSA_ILi0EEESX_SX_EEEEENS5_IJNS4_10UnderscoreES10_S10_EEEEENS4_13SM90_TMA_LOADENS4_14ComposedLayoutINS4_7SwizzleILi2ELi4ELi3EEENS4_18smem_ptr_flag_bitsILi8EEENSW_INS5_IJNSA_ILi8EEESG_EEENS5_IJSG_SB_EEEEEEEvNS4_8identityES13_S1D_vS1E_EENS_8epilogue10collective18CollectiveEpilogueINS1G_23Sm100TmaWarpSpecializedILi4ELi2ELi64ELb0ELb0EEEJSH_NS5_IJNSW_ISE_SB_EENSW_ISG_SB_EEEEESI_SJ_SI_SJ_NS1G_6fusion15FusionCallbacksIS1K_NS1O_13LinCombEltActINS1G_6thread4SiLuESI_fSI_fLNS_15FloatRoundStyleE2EEESH_S1N_JEEENS4_5SM1004TMEM4LOAD26SM100_TMEM_LOAD_32dp32b64xES13_S1D_NS4_39AutoVectorizingCopyWithAssumedAlignmentILi128EEENS4_14SM90_TMA_STOREES1D_S21_S21_EEEvvEEEEvNT_6ParamsE) ;  /* 0xffffff1802847950 */ /* 0x000fea0003c3ffff */
.L_x_353:
[----:B------:R-:W-:-:S00]  /*e5f0*/  BRA `(.L_x_353) ;  /* 0xfffffffc00fc7947 */ /* 0x000fc0000383ffff */
[----:B------:R-:W-:-:S00]  /*e600*/  NOP ;  /* 0x0000000000007918 */ /* 0x000fc00000000000 */
[----:B------:R-:W-:-:S00]  /*e610*/  NOP ;  /* 0x0000000000007918 */ /* 0x000fc00000000000 */
[----:B------:R-:W-:-:S00]  /*e620*/  NOP ;  /* 0x0000000000007918 */ /* 0x000fc00000000000 */
[----:B------:R-:W-:-:S00]  /*e630*/  NOP ;  /* 0x0000000000007918 */ /* 0x000fc00000000000 */
[----:B------:R-:W-:-:S00]  /*e640*/  NOP ;  /* 0x0000000000007918 */ /* 0x000fc00000000000 */
[----:B------:R-:W-:-:S00]  /*e650*/  NOP ;  /* 0x0000000000007918 */ /* 0x000fc00000000000 */
[----:B------:R-:W-:-:S00]  /*e660*/  NOP ;  /* 0x0000000000007918 */ /* 0x000fc00000000000 */
[----:B------:R-:W-:-:S00]  /*e670*/  NOP ;  /* 0x0000000000007918 */ /* 0x000fc00000000000 */
.L_x_354:


//--------------------- .nv.global.init           --------------------------
	.section	.nv.global.init,"aw",@progbits
.nv.global.init:
	.type		$str$27,@object
	.size		$str$27,($str$28 - $str$27)
$str$27:
        /*0000*/ 	.byte	0x28, 0x61, 0x64, 0x64, 0x72, 0x65, 0x73, 0x73, 0x20, 0x26, 0x20, 0x6d, 0x61, 0x73, 0x6b, 0x29
        /*0010*/ 	.byte	0x20, 0x3d, 0x3d, 0x20, 0x30, 0x00
	.type		$str$28,@object
	.size		$str$28,($str$26 - $str$28)
$str$28:
        /*0016*/ 	.byte	0x2f, 0x74, 0x6d, 0x70, 0x2f, 0x63, 0x75, 0x74, 0x6c, 0x61, 0x73, 0x73, 0x5f, 0x73, 0x77, 0x65
        /*0026*/ 	.byte	0x65, 0x70, 0x5f, 0x73, 0x72, 0x63, 0x2f, 0x69, 0x6e, 0x63, 0x6c, 0x75, 0x64, 0x65, 0x2f, 0x63
        /*0036*/ 	.byte	0x75, 0x74, 0x65, 0x2f, 0x70, 0x6f, 0x69, 0x6e, 0x74, 0x65, 0x72, 0x5f, 0x66, 0x6c, 0x61, 0x67
        /*0046*/ 	.byte	0x67, 0x65, 0x64, 0x2e, 0x68, 0x70, 0x70, 0x00
	.type		$str$26,@object
	.size		$str$26,($str$25 - $str$26)
$str$26:
        /*004e*/ 	.byte	0x2f, 0x74, 0x6d, 0x70, 0x2f, 0x63, 0x75, 0x74, 0x6c, 0x61, 0x73, 0x73, 0x5f, 0x73, 0x77, 0x65
        /*005e*/ 	.byte	0x65, 0x70, 0x5f, 0x73, 0x72, 0x63, 0x2f, 0x69, 0x6e, 0x63, 0x6c, 0x75, 0x64, 0x65, 0x2f, 0x63
        /*006e*/ 	.byte	0x75, 0x74, 0x65, 0x2f, 0x61, 0x74, 0x6f, 0x6d, 0x2f, 0x63, 0x6f, 0x70, 0x79, 0x5f, 0x74, 0x72
        /*007e*/ 	.byte	0x61, 0x69, 0x74, 0x73, 0x5f, 0x73, 0x6d, 0x31, 0x30, 0x30, 0x2e, 0x68, 0x70, 0x70, 0x00
	.type		$str$25,@object
	.size		$str$25,(__unnamed_1 - $str$25)
$str$25:
        /*008d*/ 	.byte	0x28, 0x28, 0x75, 0x69, 0x6e, 0x74, 0x33, 0x32, 0x5f, 0x74, 0x28, 0x74, 0x68, 0x72, 0x65, 0x61
        /*009d*/ 	.byte	0x64, 0x49, 0x64, 0x78, 0x2e, 0x78, 0x29, 0x20, 0x2f, 0x20, 0x33, 0x32, 0x29, 0x20, 0x25, 0x20
        /*00ad*/ 	.byte	0x34, 0x29, 0x20, 0x3d, 0x3d, 0x20, 0x28, 0x28, 0x28, 0x74, 0x6d, 0x65, 0x6d, 0x5f, 0x61, 0x64
        /*00bd*/ 	.byte	0x64, 0x72, 0x20, 0x3e, 0x3e, 0x20, 0x31, 0x36, 0x29, 0x20, 0x2f, 0x20, 0x33, 0x32, 0x29, 0x20
        /*00cd*/ 	.byte	0x25, 0x20, 0x34, 0x29, 0x00
	.type		__unnamed_1,@object
	.size		__unnamed_1,(__unnamed_2 - __unnamed_1)
__unnamed_1:
        /*00d2*/ 	.byte	0x61, 0x75, 0x74, 0x6f, 0x20, 0x63, 0x75, 0x74, 0x65, 0x3a, 0x3a, 0x61, 0x73, 0x5f, 0x70, 0x6f
        /* <DEDUP_REMOVED lines=24> */
        /*0262*/ 	.byte	0x43, 0x3c, 0x38, 0x31, 0x39, 0x32, 0x3e, 0x3e, 0x3e, 0x3e, 0x5d, 0x00
	.type		__unnamed_2,@object
	.size		__unnamed_2,(__unnamed_3 - __unnamed_2)
__unnamed_2:
        /* <DEDUP_REMOVED lines=26> */
	.type		__unnamed_3,@object
	.size		__unnamed_3,(.L_3 - __unnamed_3)
__unnamed_3:
        /* <DEDUP_REMOVED lines=42> */
        /*06aa*/ 	.byte	0x3e, 0x3e, 0x3e, 0x3e, 0x5d, 0x00
.L_3:


//--------------------- .nv.shared._ZN7cutlass13device_kernelINS_4gemm6kernel13GemmUniversalIN4cute5tupleIJiiiiEEENS1_10collective13CollectiveMmaINS1_35MainloopSm100TmaUmmaWarpSpecializedILi7ELi2ELi2ENS5_IJNS4_1CILi1EEESB_SB_EEEEENS5_IJNSA_ILi128EEENSA_ILi256EEENSA_ILi64EEEEEENS_12float_e4m3_tENS5_IJlSB_lEEESI_SJ_NS4_8TiledMMAINS4_8MMA_AtomIJNS4_10MMA_TraitsINS4_19SM100_MMA_F8F6F4_SSEJSI_SI_fSE_SF_NS4_17integral_constantINS4_4UMMA5MajorELSQ_0EEESR_NSO_INSP_7ScaleInELSS_0EEEST_EEEEEENS4_6LayoutISC_NS5_IJNSA_ILi0EEESX_SX_EEEEENS5_IJNS4_10UnderscoreES10_S10_EEEEENS4_13SM90_TMA_LOADENS4_14ComposedLayoutINS4_7SwizzleILi2ELi4ELi3EEENS4_18smem_ptr_flag_bitsILi8EEENSW_INS5_IJNSA_ILi8EEESG_EEENS5_IJSG_SB_EEEEEEEvNS4_8identityES13_S1D_vS1E_EENS_8epilogue10collective18CollectiveEpilogueINS1G_23Sm100TmaWarpSpecializedILi4ELi2ELi64ELb0ELb0EEEJSH_NS5_IJNSW_ISE_SB_EENSW_ISG_SB_EEEEESI_SJ_SI_SJ_NS1G_6fusion15FusionCallbacksIS1K_NS1O_13LinCombEltActINS1G_6thread4SiLuESI_fSI_fLNS_15FloatRoundStyleE2EEESH_S1N_JEEENS4_5SM1004TMEM4LOAD26SM100_TMEM_LOAD_32dp32b64xES13_S1D_NS4_39AutoVectorizingCopyWithAssumedAlignmentILi128EEENS4_14SM90_TMA_STOREES1D_S21_S21_EEEvvEEEEvNT_6ParamsE --------------------------
	.section	.nv.shared._ZN7cutlass13device_kernelINS_4gemm6kernel13GemmUniversalIN4cute5tupleIJiiiiEEENS1_10collective13CollectiveMmaINS1_35MainloopSm100TmaUmmaWarpSpecializedILi7ELi2ELi2ENS5_IJNS4_1CILi1EEESB_SB_EEEEENS5_IJNSA_ILi128EEENSA_ILi256EEENSA_ILi64EEEEEENS_12float_e4m3_tENS5_IJlSB_lEEESI_SJ_NS4_8TiledMMAINS4_8MMA_AtomIJNS4_10MMA_TraitsINS4_19SM100_MMA_F8F6F4_SSEJSI_SI_fSE_SF_NS4_17integral_constantINS4_4UMMA5MajorELSQ_0EEESR_NSO_INSP_7ScaleInELSS_0EEEST_EEEEEENS4_6LayoutISC_NS5_IJNSA_ILi0EEESX_SX_EEEEENS5_IJNS4_10UnderscoreES10_S10_EEEEENS4_13SM90_TMA_LOADENS4_14ComposedLayoutINS4_7SwizzleILi2ELi4ELi3EEENS4_18smem_ptr_flag_bitsILi8EEENSW_INS5_IJNSA_ILi8EEESG_EEENS5_IJSG_SB_EEEEEEEvNS4_8identityES13_S1D_vS1E_EENS_8epilogue10collective18CollectiveEpilogueINS1G_23Sm100TmaWarpSpecializedILi4ELi2ELi64ELb0ELb0EEEJSH_NS5_IJNSW_ISE_SB_EENSW_ISG_SB_EEEEESI_SJ_SI_SJ_NS1G_6fusion15FusionCallbacksIS1K_NS1O_13LinCombEltActINS1G_6thread4SiLuESI_fSI_fLNS_15FloatRoundStyleE2EEESH_S1N_JEEENS4_5SM1004TMEM4LOAD26SM100_TMEM_LOAD_32dp32b64xES13_S1D_NS4_39AutoVectorizingCopyWithAssumedAlignmentILi128EEENS4_14SM90_TMA_STOREES1D_S21_S21_EEEvvEEEEvNT_6ParamsE,"aw",@nobits
	.sectionflags	@""
	.align	16
	.zero		1024


//--------------------- .nv.shared.reserved.0     --------------------------
	.section	.nv.shared.reserved.0,"aw",@nobits
	.weak		__nv_reservedSMEM_offset_0_alias
	.size		__nv_reservedSMEM_offset_0_alias, 0, 64
	.other		__nv_reservedSMEM_offset_0_alias,@"STO_CUDA_RESERVED_SHARED STV_DEFAULT"
__nv_reservedSMEM_offset_0_alias:
	.zero		0
.nv.shared.reserved.0:
	.zero		64
	.weak		__nv_reservedSMEM_tcgen05_partition
	.type		__nv_reservedSMEM_tcgen05_partition,@object
	.size		__nv_reservedSMEM_tcgen05_partition,(.L_0 - __nv_reservedSMEM_tcgen05_partition)
__nv_reservedSMEM_tcgen05_partition:
	.zero		32
.L_0:


//--------------------- .nv.global                --------------------------
	.section	.nv.global,"aw",@nobits
.nv.global:
	.type		_ZN39_INTERNAL_ca6133d3_4_k_cu_f397a7a6_29614cute1_E,@object
	.size		_ZN39_INTERNAL_ca6133d3_4_k_cu_f397a7a6_29614cute1_E,(_ZN39_INTERNAL_ca6133d3_4_k_cu_f397a7a6_29614cuda3std3__45__cpo6cbeginE - _ZN39_INTERNAL_ca6133d3_4_k_cu_f397a7a6_29614cute1_E)
_ZN39_INTERNAL_ca6133d3_4_k_cu_f397a7a6_29614cute1_E:
	.zero		1
	.type		_ZN39_INTERNAL_ca6133d3_4_k_cu_f397a7a6_29614cuda3std3__45__cpo6cbeginE,@object
	.size		_ZN39_INTERNAL_ca6133d3_4_k_cu_f397a7a6_29614cuda3std3__45__cpo6cbeginE,(_ZN39_INTERNAL_ca6133d3_4_k_cu_f397a7a6_29614cuda3std3__48in_placeE - _ZN39_INTERNAL_ca6133d3_4_k_cu_f397a7a6_29614cuda3std3__45__cpo6cbeginE)
_ZN39_INTERNAL_ca6133d3_4_k_cu_f397a7a6_29614cuda3std3__45__cpo6cbeginE:
	.zero		1
	.type		_ZN39_INTERNAL_ca6133d3_4_k_cu_f397a7a6_29614cuda3std3__48in_placeE,@object
	.size		_ZN39_INTERNAL_ca6133d3_4_k_cu_f397a7a6_29614cuda3std3__48in_placeE,(_ZN39_INTERNAL_ca6133d3_4_k_cu_f397a7a6_29614cuda3std6ranges3__45__cpo9iter_moveE - _ZN39_INTERNAL_ca6133d3_4_k_cu_f397a7a6_29614cuda3std3__48in_placeE)
_ZN39_INTERNAL_ca6133d3_4_k_cu_f397a7a6_29614cuda3std3__48in_placeE:
	.zero		1
	.type		_ZN39_INTERNAL_ca6133d3_4_k_cu_f397a7a6_29614cuda3std6ranges3__45__cpo9iter_moveE,@object
	.size		_ZN39_INTERNAL_ca6133d3_4_k_cu_f397a7a6_29614cuda3std6ranges3__45__cpo9iter_moveE,(_ZN39_INTERNAL_ca6133d3_4_k_cu_f397a7a6_29614cuda3std3__45__cpo5beginE - _ZN39_INTERNAL_ca6133d3_4_k_cu_f397a7a6_29614cuda3std6ranges3__45__cpo9iter_moveE)
_ZN39_INTERNAL_ca6133d3_4_k_cu_f397a7a6_29614cuda3std6ranges3__45__cpo9iter_moveE:
	.zero		1
	.type		_ZN39_INTERNAL_ca6133d3_4_k_cu_f397a7a6_29614cuda3std3__45__cpo5beginE,@object
	.size		_ZN39_INTERNAL_ca6133d3_4_k_cu_f397a7a6_29614cuda3std3__45__cpo5beginE,(_ZN39_INTERNAL_ca6133d3_4_k_cu_f397a7a6_29614cuda3std3__441_GLOBAL__N__ca6133d3_4_k_cu_f397a7a6_29616ignoreE - _ZN39_INTERNAL_ca6133d3_4_k_cu_f397a7a6_29614cuda3std3__45__cpo5beginE)
_ZN39_INTERNAL_ca6133d3_4_k_cu_f397a7a6_29614cuda3std3__45__cpo5beginE:
	.zero		1
	.type		_ZN39_INTERNAL_ca6133d3_4_k_cu_f397a7a6_29614cuda3std3__441_GLOBAL__N__ca6133d3_4_k_cu_f397a7a6_29616ignoreE,@object
	.size		_ZN39_INTERNAL_ca6133d3_4_k_cu_f397a7a6_29614cuda3std3__441_GLOBAL__N__ca6133d3_4_k_cu_f397a7a6_29616ignoreE,(_ZN39_INTERNAL_ca6133d3_4_k_cu_f397a7a6_29614cute7productE - _ZN39_INTERNAL_ca6133d3_4_k_cu_f397a7a6_29614cuda3std3__441_GLOBAL__N__ca6133d3_4_k_cu_f397a7a6_29616ignoreE)
_ZN39_INTERNAL_ca6133d3_4_k_cu_f397a7a6_29614cuda3std3__441_GLOBAL__N__ca6133d3_4_k_cu_f397a7a6_29616ignoreE:
	.zero		1
	.type		_ZN39_INTERNAL_ca6133d3_4_k_cu_f397a7a6_29614cute7productE,@object
	.size		_ZN39_INTERNAL_ca6133d3_4_k_cu_f397a7a6_29614cute7productE,(_ZN39_INTERNAL_ca6133d3_4_k_cu_f397a7a6_29614cuda3std3__45__cpo3endE - _ZN39_INTERNAL_ca6133d3_4_k_cu_f397a7a6_29614cute7productE)
_ZN39_INTERNAL_ca6133d3_4_k_cu_f397a7a6_29614cute7productE:
	.zero		1
	.type		_ZN39_INTERNAL_ca6133d3_4_k_cu_f397a7a6_29614cuda3std3__45__cpo3endE,@object
	.size		_ZN39_INTERNAL_ca6133d3_4_k_cu_f397a7a6_29614cuda3std3__45__cpo3endE,(_ZN39_INTERNAL_ca6133d3_4_k_cu_f397a7a6_29614cuda3std3__419piecewise_constructE - _ZN39_INTERNAL_ca6133d3_4_k_cu_f397a7a6_29614cuda3std3__45__cpo3endE)
_ZN39_INTERNAL_ca6133d3_4_k_cu_f397a7a6_29614cuda3std3__45__cpo3endE:
	.zero		1
	.type		_ZN39_INTERNAL_ca6133d3_4_k_cu_f397a7a6_29614cuda3std3__419piecewise_constructE,@object
	.size		_ZN39_INTERNAL_ca6133d3_4_k_cu_f397a7a6_29614cuda3std3__419piecewise_constructE,(_ZN39_INTERNAL_ca6133d3_4_k_cu_f397a7a6_29614cuda3std3__45__cpo4cendE - _ZN39_INTERNAL_ca6133d3_4_k_cu_f397a7a6_29614cuda3std3__419piecewise_constructE)
_ZN39_INTERNAL_ca6133d3_4_k_cu_f397a7a6_29614cuda3std3__419piecewise_constructE:
	.zero		1
	.type		_ZN39_INTERNAL_ca6133d3_4_k_cu_f397a7a6_29614cuda3std3__45__cpo4cendE,@object
	.size		_ZN39_INTERNAL_ca6133d3_4_k_cu_f397a7a6_29614cuda3std3__45__cpo4cendE,(_ZN39_INTERNAL_ca6133d3_4_k_cu_f397a7a6_29614cuda3std6ranges3__45__cpo4swapE - _ZN39_INTERNAL_ca6133d3_4_k_cu_f397a7a6_29614cuda3std3__45__cpo4cendE)
_ZN39_INTERNAL_ca6133d3_4_k_cu_f397a7a6_29614cuda3std3__45__cpo4cendE:
	.zero		1
	.type		_ZN39_INTERNAL_ca6133d3_4_k_cu_f397a7a6_29614cuda3std6ranges3__45__cpo4swapE,@object
	.size		_ZN39_INTERNAL_ca6133d3_4_k_cu_f397a7a6_29614cuda3std6ranges3__45__cpo4swapE,(.L_11 - _ZN39_INTERNAL_ca6133d3_4_k_cu_f397a7a6_29614cuda3std6ranges3__45__cpo4swapE)
_ZN39_INTERNAL_ca6133d3_4_k_cu_f397a7a6_29614cuda3std6ranges3__45__cpo4swapE:
	.zero		1
.L_11:


//--------------------- .nv.constant0._ZN7cutlass13device_kernelINS_4gemm6kernel13GemmUniversalIN4cute5tupleIJiiiiEEENS1_10collective13CollectiveMmaINS1_35MainloopSm100TmaUmmaWarpSpecializedILi7ELi2ELi2ENS5_IJNS4_1CILi1EEESB_SB_EEEEENS5_IJNSA_ILi128EEENSA_ILi256EEENSA_ILi64EEEEEENS_12float_e4m3_tENS5_IJlSB_lEEESI_SJ_NS4_8TiledMMAINS4_8MMA_AtomIJNS4_10MMA_TraitsINS4_19SM100_MMA_F8F6F4_SSEJSI_SI_fSE_SF_NS4_17integral_constantINS4_4UMMA5MajorELSQ_0EEESR_NSO_INSP_7ScaleInELSS_0EEEST_EEEEEENS4_6LayoutISC_NS5_IJNSA_ILi0EEESX_SX_EEEEENS5_IJNS4_10UnderscoreES10_S10_EEEEENS4_13SM90_TMA_LOADENS4_14ComposedLayoutINS4_7SwizzleILi2ELi4ELi3EEENS4_18smem_ptr_flag_bitsILi8EEENSW_INS5_IJNSA_ILi8EEESG_EEENS5_IJSG_SB_EEEEEEEvNS4_8identityES13_S1D_vS1E_EENS_8epilogue10collective18CollectiveEpilogueINS1G_23Sm100TmaWarpSpecializedILi4ELi2ELi64ELb0ELb0EEEJSH_NS5_IJNSW_ISE_SB_EENSW_ISG_SB_EEEEESI_SJ_SI_SJ_NS1G_6fusion15FusionCallbacksIS1K_NS1O_13LinCombEltActINS1G_6thread4SiLuESI_fSI_fLNS_15FloatRoundStyleE2EEESH_S1N_JEEENS4_5SM1004TMEM4LOAD26SM100_TMEM_LOAD_32dp32b64xES13_S1D_NS4_39AutoVectorizingCopyWithAssumedAlignmentILi128EEENS4_14SM90_TMA_STOREES1D_S21_S21_EEEvvEEEEvNT_6ParamsE --------------------------
	.section	.nv.constant0._ZN7cutlass13device_kernelINS_4gemm6kernel13GemmUniversalIN4cute5tupleIJiiiiEEENS1_10collective13CollectiveMmaINS1_35MainloopSm100TmaUmmaWarpSpecializedILi7ELi2ELi2ENS5_IJNS4_1CILi1EEESB_SB_EEEEENS5_IJNSA_ILi128EEENSA_ILi256EEENSA_ILi64EEEEEENS_12float_e4m3_tENS5_IJlSB_lEEESI_SJ_NS4_8TiledMMAINS4_8MMA_AtomIJNS4_10MMA_TraitsINS4_19SM100_MMA_F8F6F4_SSEJSI_SI_fSE_SF_NS4_17integral_constantINS4_4UMMA5MajorELSQ_0EEESR_NSO_INSP_7ScaleInELSS_0EEEST_EEEEEENS4_6LayoutISC_NS5_IJNSA_ILi0EEESX_SX_EEEEENS5_IJNS4_10UnderscoreES10_S10_EEEEENS4_13SM90_TMA_LOADENS4_14ComposedLayoutINS4_7SwizzleILi2ELi4ELi3EEENS4_18smem_ptr_flag_bitsILi8EEENSW_INS5_IJNSA_ILi8EEESG_EEENS5_IJSG_SB_EEEEEEEvNS4_8identityES13_S1D_vS1E_EENS_8epilogue10collective18CollectiveEpilogueINS1G_23Sm100TmaWarpSpecializedILi4ELi2ELi64ELb0ELb0EEEJSH_NS5_IJNSW_ISE_SB_EENSW_ISG_SB_EEEEESI_SJ_SI_SJ_NS1G_6fusion15FusionCallbacksIS1K_NS1O_13LinCombEltActINS1G_6thread4SiLuESI_fSI_fLNS_15FloatRoundStyleE2EEESH_S1N_JEEENS4_5SM1004TMEM4LOAD26SM100_TMEM_LOAD_32dp32b64xES13_S1D_NS4_39AutoVectorizingCopyWithAssumedAlignmentILi128EEENS4_14SM90_TMA_STOREES1D_S21_S21_EEEvvEEEEvNT_6ParamsE,"a",@progbits
	.sectionflags	@""
	.align	4
.nv.constant0._ZN7cutlass13device_kernelINS_4gemm6kernel13GemmUniversalIN4cute5tupleIJiiiiEEENS1_10collective13CollectiveMmaINS1_35MainloopSm100TmaUmmaWarpSpecializedILi7ELi2ELi2ENS5_IJNS4_1CILi1EEESB_SB_EEEEENS5_IJNSA_ILi128EEENSA_ILi256EEENSA_ILi64EEEEEENS_12float_e4m3_tENS5_IJlSB_lEEESI_SJ_NS4_8TiledMMAINS4_8MMA_AtomIJNS4_10MMA_TraitsINS4_19SM100_MMA_F8F6F4_SSEJSI_SI_fSE_SF_NS4_17integral_constantINS4_4UMMA5MajorELSQ_0EEESR_NSO_INSP_7ScaleInELSS_0EEEST_EEEEEENS4_6LayoutISC_NS5_IJNSA_ILi0EEESX_SX_EEEEENS5_IJNS4_10UnderscoreES10_S10_EEEEENS4_13SM90_TMA_LOADENS4_14ComposedLayoutINS4_7SwizzleILi2ELi4ELi3EEENS4_18smem_ptr_flag_bitsILi8EEENSW_INS5_IJNSA_ILi8EEESG_EEENS5_IJSG_SB_EEEEEEEvNS4_8identityES13_S1D_vS1E_EENS_8epilogue10collective18CollectiveEpilogueINS1G_23Sm100TmaWarpSpecializedILi4ELi2ELi64ELb0ELb0EEEJSH_NS5_IJNSW_ISE_SB_EENSW_ISG_SB_EEEEESI_SJ_SI_SJ_NS1G_6fusion15FusionCallbacksIS1K_NS1O_13LinCombEltActINS1G_6thread4SiLuESI_fSI_fLNS_15FloatRoundStyleE2EEESH_S1N_JEEENS4_5SM1004TMEM4LOAD26SM100_TMEM_LOAD_32dp32b64xES13_S1D_NS4_39AutoVectorizingCopyWithAssumedAlignmentILi128EEENS4_14SM90_TMA_STOREES1D_S21_S21_EEEvvEEEEvNT_6ParamsE:
	.zero		2944


//--------------------- SYMBOLS --------------------------

	.type		.nv.reservedSmem.offset0,@object
	.size		.nv.reservedSmem.offset0,0x4
	.type		.nv.reservedSmem.cap,@object
	.size		.nv.reservedSmem.cap,0x4
	.type		__assertfail,@function
